//
// Generated by NVIDIA NVVM Compiler
//
// Compiler Build ID: CL-36424714
// Cuda compilation tools, release 13.0, V13.0.88
// Based on NVVM 20.0.0
//

.version 9.0
.target sm_100
.address_size 64

	// .globl	_Z13solver_kernelPKfS0_S0_S0_PfS1_
// _ZZ13solver_kernelPKfS0_S0_S0_PfS1_E15mesh_sharedinfo has been demoted
.extern .shared .align 16 .b8 u1[];
.extern .shared .align 16 .b8 u2[];
.extern .shared .align 16 .b8 u[];

.visible .entry _Z13solver_kernelPKfS0_S0_S0_PfS1_(
	.param .u64 .ptr .align 1 _Z13solver_kernelPKfS0_S0_S0_PfS1__param_0,
	.param .u64 .ptr .align 1 _Z13solver_kernelPKfS0_S0_S0_PfS1__param_1,
	.param .u64 .ptr .align 1 _Z13solver_kernelPKfS0_S0_S0_PfS1__param_2,
	.param .u64 .ptr .align 1 _Z13solver_kernelPKfS0_S0_S0_PfS1__param_3,
	.param .u64 .ptr .align 1 _Z13solver_kernelPKfS0_S0_S0_PfS1__param_4,
	.param .u64 .ptr .align 1 _Z13solver_kernelPKfS0_S0_S0_PfS1__param_5
)
{
	.reg .pred 	%p<23>;
	.reg .b32 	%r<150>;
	.reg .b32 	%f<98>;
	.reg .b64 	%rd<53>;
	.reg .b64 	%fd<9>;
	// demoted variable
	.shared .align 4 .b8 _ZZ13solver_kernelPKfS0_S0_S0_PfS1_E15mesh_sharedinfo[40];
	ld.param.u64 	%rd16, [_Z13solver_kernelPKfS0_S0_S0_PfS1__param_0];
	ld.param.u64 	%rd17, [_Z13solver_kernelPKfS0_S0_S0_PfS1__param_1];
	ld.param.u64 	%rd18, [_Z13solver_kernelPKfS0_S0_S0_PfS1__param_2];
	mov.u32 	%r1, %ctaid.x;
	mov.u32 	%r2, %ntid.x;
	mov.u32 	%r28, %tid.x;
	mad.lo.s32 	%r3, %r1, %r2, %r28;
	mov.u32 	%r4, %ctaid.y;
	mov.u32 	%r5, %ntid.y;
	mov.u32 	%r6, %tid.y;
	mad.lo.s32 	%r29, %r4, %r5, %r6;
	cvta.to.global.u64 	%rd19, %rd17;
	cvta.to.global.u64 	%rd20, %rd18;
	cvta.to.global.u64 	%rd21, %rd16;
	ld.global.f32 	%f12, [%rd21];
	st.shared.f32 	[_ZZ13solver_kernelPKfS0_S0_S0_PfS1_E15mesh_sharedinfo], %f12;
	ld.global.f32 	%f13, [%rd21+4];
	st.shared.f32 	[_ZZ13solver_kernelPKfS0_S0_S0_PfS1_E15mesh_sharedinfo+4], %f13;
	ld.global.f32 	%f14, [%rd21+8];
	st.shared.f32 	[_ZZ13solver_kernelPKfS0_S0_S0_PfS1_E15mesh_sharedinfo+8], %f14;
	ld.global.f32 	%f15, [%rd21+12];
	st.shared.f32 	[_ZZ13solver_kernelPKfS0_S0_S0_PfS1_E15mesh_sharedinfo+12], %f15;
	ld.global.f32 	%f16, [%rd21+16];
	st.shared.f32 	[_ZZ13solver_kernelPKfS0_S0_S0_PfS1_E15mesh_sharedinfo+16], %f16;
	ld.global.f32 	%f17, [%rd21+20];
	st.shared.f32 	[_ZZ13solver_kernelPKfS0_S0_S0_PfS1_E15mesh_sharedinfo+20], %f17;
	ld.global.f32 	%f18, [%rd21+24];
	st.shared.f32 	[_ZZ13solver_kernelPKfS0_S0_S0_PfS1_E15mesh_sharedinfo+24], %f18;
	ld.global.f32 	%f19, [%rd21+28];
	st.shared.f32 	[_ZZ13solver_kernelPKfS0_S0_S0_PfS1_E15mesh_sharedinfo+28], %f19;
	ld.global.f32 	%f20, [%rd21+32];
	st.shared.f32 	[_ZZ13solver_kernelPKfS0_S0_S0_PfS1_E15mesh_sharedinfo+32], %f20;
	ld.global.f32 	%f21, [%rd21+36];
	st.shared.f32 	[_ZZ13solver_kernelPKfS0_S0_S0_PfS1_E15mesh_sharedinfo+36], %f21;
	div.rn.f32 	%f1, %f21, %f19;
	div.rn.f32 	%f2, %f21, %f20;
	mul.wide.s32 	%rd22, %r3, 4;
	add.s64 	%rd23, %rd19, %rd22;
	ld.global.f32 	%f22, [%rd23];
	add.f32 	%f23, %f22, 0fC0A00000;
	neg.f32 	%f24, %f23;
	mul.f32 	%f25, %f23, %f24;
	mul.f32 	%f26, %f25, 0f3F000000;
	mul.wide.u32 	%rd24, %r29, 4;
	add.s64 	%rd25, %rd20, %rd24;
	ld.global.f32 	%f27, [%rd25];
	add.f32 	%f28, %f27, 0fC0A00000;
	mul.f32 	%f29, %f28, %f28;
	mul.f32 	%f30, %f29, 0f3F000000;
	sub.f32 	%f31, %f26, %f30;
	fma.rn.f32 	%f32, %f31, 0f3BBB989D, 0f3F000000;
	cvt.sat.f32.f32 	%f33, %f32;
	mov.f32 	%f34, 0f4B400001;
	mov.f32 	%f35, 0f437C0000;
	fma.rm.f32 	%f36, %f33, %f35, %f34;
	add.f32 	%f37, %f36, 0fCB40007F;
	neg.f32 	%f38, %f37;
	fma.rn.f32 	%f39, %f31, 0f3FB8AA3B, %f38;
	fma.rn.f32 	%f40, %f31, 0f32A57060, %f39;
	mov.b32 	%r30, %f36;
	shl.b32 	%r31, %r30, 23;
	mov.b32 	%f41, %r31;
	ex2.approx.ftz.f32 	%f42, %f40;
	mul.f32 	%f43, %f42, %f41;
	fma.rn.f32 	%f44, %f42, %f41, %f43;
	add.s32 	%r7, %r2, 2;
	add.s32 	%r8, %r28, 1;
	mad.lo.s32 	%r9, %r7, %r28, %r7;
	add.s32 	%r10, %r9, %r6;
	shl.b32 	%r32, %r10, 2;
	mov.u32 	%r33, u1;
	add.s32 	%r11, %r33, %r32;
	st.shared.f32 	[%r11+4], %f44;
	setp.ne.s32 	%p1, %r1, 0;
	add.s32 	%r34, %r6, %r2;
	shl.b32 	%r35, %r34, 2;
	add.s32 	%r12, %r33, %r35;
	@%p1 bra 	$L__BB0_2;
	mov.b32 	%r36, 0;
	st.shared.u32 	[%r12+12], %r36;
$L__BB0_2:
	mov.u32 	%r13, %nctaid.x;
	add.s32 	%r14, %r13, -1;
	setp.ne.s32 	%p2, %r1, %r14;
	mad.lo.s32 	%r37, %r7, %r2, %r6;
	shl.b32 	%r38, %r37, 2;
	add.s32 	%r15, %r33, %r38;
	@%p2 bra 	$L__BB0_4;
	mov.b32 	%r40, 0;
	st.shared.u32 	[%r15+4], %r40;
$L__BB0_4:
	mov.u32 	%r41, %nctaid.y;
	add.s32 	%r16, %r41, -1;
	setp.ne.s32 	%p3, %r4, %r16;
	add.s32 	%r42, %r9, %r5;
	shl.b32 	%r43, %r42, 2;
	add.s32 	%r17, %r33, %r43;
	@%p3 bra 	$L__BB0_6;
	mov.b32 	%r45, 0;
	st.shared.u32 	[%r17], %r45;
$L__BB0_6:
	setp.ne.s32 	%p4, %r4, 0;
	shl.b32 	%r46, %r9, 2;
	add.s32 	%r18, %r33, %r46;
	@%p4 bra 	$L__BB0_8;
	mov.b32 	%r48, 0;
	st.shared.u32 	[%r18+4], %r48;
$L__BB0_8:
	ld.param.u64 	%rd52, [_Z13solver_kernelPKfS0_S0_S0_PfS1__param_5];
	ld.param.u64 	%rd49, [_Z13solver_kernelPKfS0_S0_S0_PfS1__param_4];
	cvta.to.global.u64 	%rd26, %rd52;
	ld.shared.f32 	%f96, [%r11+4];
	mov.u32 	%r52, u2;
	add.s32 	%r19, %r52, %r32;
	st.shared.f32 	[%r19+4], %f96;
	mul.lo.s32 	%r53, %r13, %r2;
	mul.lo.s32 	%r54, %r53, %r3;
	mul.lo.s32 	%r55, %r4, %r5;
	add.s32 	%r56, %r55, %r6;
	add.s32 	%r57, %r54, %r56;
	cvta.to.global.u64 	%rd27, %rd49;
	mul.wide.u32 	%rd28, %r57, 4;
	add.s64 	%rd29, %rd27, %rd28;
	st.global.f32 	[%rd29], %f96;
	shl.b32 	%r58, %r1, 1;
	mad.lo.s32 	%r59, %r1, %r2, %r58;
	add.s32 	%r60, %r8, %r59;
	add.s32 	%r61, %r5, 2;
	shl.b32 	%r62, %r4, 1;
	add.s32 	%r63, %r55, %r62;
	add.s32 	%r64, %r6, %r63;
	add.s32 	%r65, %r64, 1;
	shl.b32 	%r66, %r13, 1;
	add.s32 	%r67, %r53, %r66;
	mul.lo.s32 	%r68, %r67, %r60;
	add.s32 	%r69, %r68, %r65;
	mul.wide.u32 	%rd30, %r69, 4;
	add.s64 	%rd1, %rd26, %rd30;
	sub.s32 	%r70, %r59, %r7;
	add.s32 	%r71, %r70, %r2;
	mad.lo.s32 	%r72, %r67, %r71, %r65;
	mul.wide.u32 	%rd31, %r72, 4;
	add.s64 	%rd2, %rd26, %rd31;
	mad.lo.s32 	%r73, %r67, %r59, %r65;
	mul.wide.u32 	%rd32, %r73, 4;
	add.s64 	%rd3, %rd26, %rd32;
	shl.b32 	%r74, %r7, 1;
	add.s32 	%r75, %r70, %r74;
	add.s32 	%r76, %r2, %r59;
	mad.lo.s32 	%r77, %r67, %r75, %r67;
	add.s32 	%r78, %r77, %r65;
	mul.wide.u32 	%rd33, %r78, 4;
	add.s64 	%rd4, %rd26, %rd33;
	mad.lo.s32 	%r79, %r67, %r76, %r67;
	add.s32 	%r80, %r79, %r65;
	mul.wide.u32 	%rd34, %r80, 4;
	add.s64 	%rd5, %rd26, %rd34;
	add.s32 	%r81, %r63, %r61;
	add.s32 	%r82, %r81, %r68;
	add.s32 	%r83, %r82, 1;
	mul.wide.u32 	%rd35, %r83, 4;
	add.s64 	%rd6, %rd26, %rd35;
	add.s32 	%r84, %r82, -1;
	mul.wide.u32 	%rd36, %r84, 4;
	add.s64 	%rd7, %rd26, %rd36;
	shl.b32 	%r85, %r61, 1;
	sub.s32 	%r86, %r81, %r85;
	add.s32 	%r87, %r86, %r5;
	add.s32 	%r88, %r87, %r68;
	mul.wide.u32 	%rd37, %r88, 4;
	add.s64 	%rd8, %rd26, %rd37;
	add.s32 	%r89, %r88, 2;
	mul.wide.u32 	%rd38, %r89, 4;
	add.s64 	%rd9, %rd26, %rd38;
	mul.f32 	%f4, %f1, %f1;
	sub.s32 	%r90, %r68, %r67;
	add.s32 	%r91, %r65, %r90;
	mul.wide.u32 	%rd39, %r91, 4;
	add.s64 	%rd10, %rd26, %rd39;
	add.s32 	%r92, %r69, %r67;
	mul.wide.u32 	%rd40, %r92, 4;
	add.s64 	%rd11, %rd26, %rd40;
	mul.f32 	%f5, %f2, %f2;
	add.s32 	%r93, %r69, -1;
	mul.wide.u32 	%rd41, %r93, 4;
	add.s64 	%rd12, %rd26, %rd41;
	add.s32 	%r94, %r69, 1;
	mul.wide.u32 	%rd42, %r94, 4;
	add.s64 	%rd13, %rd26, %rd42;
	mov.u32 	%r95, u;
	add.s32 	%r20, %r95, %r32;
	cvt.f64.f32 	%fd2, %f2;
	mul.f64 	%fd3, %fd2, 0d3FE0000000000000;
	mul.f64 	%fd1, %fd3, %fd2;
	add.s32 	%r96, %r6, %r54;
	add.s32 	%r97, %r96, %r55;
	add.s32 	%r148, %r97, 2499;
	mov.b32 	%r149, 2499;
	mov.b32 	%r147, -50;
$L__BB0_9:
	setp.eq.s32 	%p5, %r1, 0;
	st.global.f32 	[%rd1], %f96;
	@%p5 bra 	$L__BB0_11;
	ld.global.f32 	%f45, [%rd2];
	st.global.f32 	[%rd3], %f45;
$L__BB0_11:
	setp.eq.s32 	%p6, %r1, %r14;
	@%p6 bra 	$L__BB0_13;
	ld.global.f32 	%f46, [%rd4];
	st.global.f32 	[%rd5], %f46;
$L__BB0_13:
	setp.eq.s32 	%p7, %r4, %r16;
	@%p7 bra 	$L__BB0_15;
	ld.global.f32 	%f47, [%rd6];
	st.global.f32 	[%rd7], %f47;
$L__BB0_15:
	setp.eq.s32 	%p8, %r4, 0;
	@%p8 bra 	$L__BB0_17;
	ld.global.f32 	%f48, [%rd8];
	st.global.f32 	[%rd9], %f48;
$L__BB0_17:
	add.s32 	%r147, %r147, 2;
	setp.ne.s32 	%p9, %r147, -48;
	@%p9 bra 	$L__BB0_19;
	ld.shared.f32 	%f61, [%r19+4];
	add.f32 	%f62, %f96, %f96;
	sub.f32 	%f63, %f62, %f61;
	cvt.f64.f32 	%fd4, %f63;
	ld.global.f32 	%f64, [%rd10];
	sub.f32 	%f65, %f64, %f62;
	ld.global.f32 	%f66, [%rd11];
	add.f32 	%f67, %f66, %f65;
	mul.f32 	%f68, %f4, %f67;
	cvt.f64.f32 	%fd5, %f68;
	fma.rn.f64 	%fd6, %fd5, 0d3FE0000000000000, %fd4;
	ld.global.f32 	%f69, [%rd12];
	sub.f32 	%f70, %f69, %f62;
	ld.global.f32 	%f71, [%rd13];
	add.f32 	%f72, %f71, %f70;
	cvt.f64.f32 	%fd7, %f72;
	fma.rn.f64 	%fd8, %fd1, %fd7, %fd6;
	cvt.rn.f32.f64 	%f97, %fd8;
	bra.uni 	$L__BB0_20;
$L__BB0_19:
	ld.shared.f32 	%f49, [%r19+4];
	add.f32 	%f50, %f96, %f96;
	sub.f32 	%f51, %f50, %f49;
	ld.global.f32 	%f52, [%rd10];
	sub.f32 	%f53, %f52, %f50;
	ld.global.f32 	%f54, [%rd11];
	add.f32 	%f55, %f54, %f53;
	fma.rn.f32 	%f56, %f4, %f55, %f51;
	ld.global.f32 	%f57, [%rd12];
	sub.f32 	%f58, %f57, %f50;
	ld.global.f32 	%f59, [%rd13];
	add.f32 	%f60, %f59, %f58;
	fma.rn.f32 	%f97, %f5, %f60, %f56;
$L__BB0_20:
	setp.ne.s32 	%p10, %r1, 0;
	st.shared.f32 	[%r20+4], %f97;
	@%p10 bra 	$L__BB0_22;
	mov.u32 	%r98, %tid.y;
	mov.u32 	%r99, %ntid.x;
	add.s32 	%r100, %r98, %r99;
	shl.b32 	%r101, %r100, 2;
	mov.u32 	%r102, u1;
	add.s32 	%r103, %r102, %r101;
	mov.b32 	%r104, 0;
	st.shared.u32 	[%r103+12], %r104;
$L__BB0_22:
	setp.ne.s32 	%p11, %r1, %r14;
	@%p11 bra 	$L__BB0_24;
	mov.u32 	%r105, %ntid.x;
	add.s32 	%r106, %r105, 2;
	mov.u32 	%r107, %tid.y;
	mad.lo.s32 	%r108, %r106, %r105, %r107;
	shl.b32 	%r109, %r108, 2;
	mov.u32 	%r110, u1;
	add.s32 	%r111, %r110, %r109;
	mov.b32 	%r112, 0;
	st.shared.u32 	[%r111+4], %r112;
$L__BB0_24:
	setp.ne.s32 	%p12, %r4, %r16;
	@%p12 bra 	$L__BB0_26;
	mov.b32 	%r113, 0;
	st.shared.u32 	[%r17], %r113;
$L__BB0_26:
	setp.ne.s32 	%p13, %r4, 0;
	@%p13 bra 	$L__BB0_28;
	mov.u32 	%r114, %ntid.x;
	add.s32 	%r115, %r114, 2;
	mov.u32 	%r116, %tid.x;
	mad.lo.s32 	%r117, %r115, %r116, %r115;
	shl.b32 	%r118, %r117, 2;
	mov.u32 	%r119, u1;
	add.s32 	%r120, %r119, %r118;
	mov.b32 	%r121, 0;
	st.shared.u32 	[%r120+4], %r121;
$L__BB0_28:
	ld.param.u64 	%rd50, [_Z13solver_kernelPKfS0_S0_S0_PfS1__param_4];
	ld.shared.f32 	%f73, [%r20+4];
	cvta.to.global.u64 	%rd43, %rd50;
	mul.wide.u32 	%rd44, %r148, 4;
	add.s64 	%rd45, %rd43, %rd44;
	st.global.f32 	[%rd45], %f73;
	bar.sync 	0;
	ld.shared.f32 	%f74, [%r11+4];
	st.shared.f32 	[%r19+4], %f74;
	bar.sync 	0;
	ld.shared.f32 	%f75, [%r20+4];
	st.shared.f32 	[%r11+4], %f75;
	bar.sync 	0;
	setp.eq.s32 	%p14, %r149, 122451;
	@%p14 bra 	$L__BB0_46;
	ld.shared.f32 	%f10, [%r11+4];
	st.global.f32 	[%rd1], %f10;
	@%p5 bra 	$L__BB0_31;
	ld.global.f32 	%f76, [%rd2];
	st.global.f32 	[%rd3], %f76;
$L__BB0_31:
	@%p6 bra 	$L__BB0_33;
	ld.global.f32 	%f77, [%rd4];
	st.global.f32 	[%rd5], %f77;
$L__BB0_33:
	@%p7 bra 	$L__BB0_35;
	ld.global.f32 	%f78, [%rd6];
	st.global.f32 	[%rd7], %f78;
$L__BB0_35:
	@%p8 bra 	$L__BB0_37;
	ld.global.f32 	%f79, [%rd8];
	st.global.f32 	[%rd9], %f79;
$L__BB0_37:
	ld.shared.f32 	%f80, [%r19+4];
	add.f32 	%f81, %f10, %f10;
	sub.f32 	%f82, %f81, %f80;
	ld.global.f32 	%f83, [%rd10];
	sub.f32 	%f84, %f83, %f81;
	ld.global.f32 	%f85, [%rd11];
	add.f32 	%f86, %f85, %f84;
	fma.rn.f32 	%f87, %f4, %f86, %f82;
	ld.global.f32 	%f88, [%rd12];
	sub.f32 	%f89, %f88, %f81;
	ld.global.f32 	%f90, [%rd13];
	add.f32 	%f91, %f90, %f89;
	fma.rn.f32 	%f92, %f5, %f91, %f87;
	st.shared.f32 	[%r20+4], %f92;
	@%p10 bra 	$L__BB0_39;
	mov.u32 	%r122, %tid.y;
	mov.u32 	%r123, %ntid.x;
	add.s32 	%r124, %r122, %r123;
	shl.b32 	%r125, %r124, 2;
	mov.u32 	%r126, u1;
	add.s32 	%r127, %r126, %r125;
	mov.b32 	%r128, 0;
	st.shared.u32 	[%r127+12], %r128;
$L__BB0_39:
	@%p11 bra 	$L__BB0_41;
	mov.u32 	%r129, %ntid.x;
	add.s32 	%r130, %r129, 2;
	mov.u32 	%r131, %tid.y;
	mad.lo.s32 	%r132, %r130, %r129, %r131;
	shl.b32 	%r133, %r132, 2;
	mov.u32 	%r134, u1;
	add.s32 	%r135, %r134, %r133;
	mov.b32 	%r136, 0;
	st.shared.u32 	[%r135+4], %r136;
$L__BB0_41:
	setp.ne.s32 	%p21, %r4, %r16;
	@%p21 bra 	$L__BB0_43;
	mov.b32 	%r137, 0;
	st.shared.u32 	[%r17], %r137;
$L__BB0_43:
	setp.ne.s32 	%p22, %r4, 0;
	@%p22 bra 	$L__BB0_45;
	mov.u32 	%r138, %ntid.x;
	add.s32 	%r139, %r138, 2;
	mov.u32 	%r140, %tid.x;
	mad.lo.s32 	%r141, %r139, %r140, %r139;
	shl.b32 	%r142, %r141, 2;
	mov.u32 	%r143, u1;
	add.s32 	%r144, %r143, %r142;
	mov.b32 	%r145, 0;
	st.shared.u32 	[%r144+4], %r145;
$L__BB0_45:
	ld.param.u64 	%rd51, [_Z13solver_kernelPKfS0_S0_S0_PfS1__param_4];
	ld.shared.f32 	%f93, [%r20+4];
	add.s32 	%r146, %r148, 2499;
	cvta.to.global.u64 	%rd46, %rd51;
	mul.wide.u32 	%rd47, %r146, 4;
	add.s64 	%rd48, %rd46, %rd47;
	st.global.f32 	[%rd48], %f93;
	bar.sync 	0;
	ld.shared.f32 	%f94, [%r11+4];
	st.shared.f32 	[%r19+4], %f94;
	bar.sync 	0;
	ld.shared.f32 	%f95, [%r20+4];
	st.shared.f32 	[%r11+4], %f95;
	bar.sync 	0;
	ld.shared.f32 	%f96, [%r11+4];
	add.s32 	%r149, %r149, 4998;
	add.s32 	%r148, %r148, 4998;
	bra.uni 	$L__BB0_9;
$L__BB0_46:
	ret;

}


// ===== COMPILED SASS (sm_100) =====

	.target	sm_100

	.elftype	@"ET_EXEC"


//--------------------- .note.nv.tkinfo           --------------------------
	.section	.note.nv.tkinfo,"",@"SHT_NOTE"
	.sectionflags	@"SHF_NOTE_NV_TKINFO"
	.tkinfo
        /*0018*/ 	.word	0x00000002
        /*0030*/ 	.string	""
        /*0030*/ 	.string	"ptxas"
        /*0030*/ 	.string	"Cuda compilation tools, release 13.0, V13.0.88"
        /*0030*/ 	.string	"Build cuda_13.0.r13.0/compiler.36424714_0"
        /*0030*/ 	.string	"-arch sm_100 -m 64 "



//--------------------- .note.nv.cuinfo           --------------------------
	.section	.note.nv.cuinfo,"",@"SHT_NOTE"
	.sectionflags	@"SHF_NOTE_NV_CUINFO"
        /*0018*/ 	.short	0x0002
        /*001a*/ 	.short	0x0064
        /*001c*/ 	.short	0x0082
	.zero		2


//--------------------- .nv.info                  --------------------------
	.section	.nv.info,"",@"SHT_CUDA_INFO"
	.align	4


	//----- nvinfo : EIATTR_REGCOUNT
	.align		4
        /*0000*/ 	.byte	0x04, 0x2f
        /*0002*/ 	.short	(.L_1 - .L_0)
	.align		4
.L_0:
        /*0004*/ 	.word	index@(_Z13solver_kernelPKfS0_S0_S0_PfS1_)
        /*0008*/ 	.word	0x00000030


	//----- nvinfo : EIATTR_FRAME_SIZE
	.align		4
.L_1:
        /*000c*/ 	.byte	0x04, 0x11
        /*000e*/ 	.short	(.L_3 - .L_2)
	.align		4
.L_2:
        /*0010*/ 	.word	index@($__internal_0_$__cuda_sm3x_div_rn_noftz_f32_slowpath)
        /*0014*/ 	.word	0x00000000


	//----- nvinfo : EIATTR_FRAME_SIZE
	.align		4
.L_3:
        /*0018*/ 	.byte	0x04, 0x11
        /*001a*/ 	.short	(.L_5 - .L_4)
	.align		4
.L_4:
        /*001c*/ 	.word	index@(_Z13solver_kernelPKfS0_S0_S0_PfS1_)
        /*0020*/ 	.word	0x00000000


	//----- nvinfo : EIATTR_MIN_STACK_SIZE
	.align		4
.L_5:
        /*0024*/ 	.byte	0x04, 0x12
        /*0026*/ 	.short	(.L_7 - .L_6)
	.align		4
.L_6:
        /*0028*/ 	.word	index@(_Z13solver_kernelPKfS0_S0_S0_PfS1_)
        /*002c*/ 	.word	0x00000000
.L_7:


//--------------------- .nv.compat                --------------------------
	.section	.nv.compat,"",@"SHT_CUDA_COMPAT_INFO"
	.align	4
        /*0000*/ 	.byte	0x02, 0x09, 0x00, 0x00, 0x02, 0x02, 0x01, 0x00, 0x02, 0x05, 0x05, 0x00, 0x03, 0x07, 0x01, 0x01
        /*0010*/ 	.byte	0x02, 0x03, 0x00, 0x00, 0x02, 0x06, 0x01, 0x00, 0x04, 0x0b, 0x08, 0x00, 0x01, 0x00, 0x00, 0x00
        /*0020*/ 	.byte	0x00, 0x00, 0x00, 0x00


//--------------------- .nv.info._Z13solver_kernelPKfS0_S0_S0_PfS1_ --------------------------
	.section	.nv.info._Z13solver_kernelPKfS0_S0_S0_PfS1_,"",@"SHT_CUDA_INFO"
	.sectionflags	@""
	.align	4


	//----- nvinfo : EIATTR_CUDA_API_VERSION
	.align		4
        /*0000*/ 	.byte	0x04, 0x37
        /*0002*/ 	.short	(.L_9 - .L_8)
.L_8:
        /*0004*/ 	.word	0x00000082


	//----- nvinfo : EIATTR_KPARAM_INFO
	.align		4
.L_9:
        /*0008*/ 	.byte	0x04, 0x17
        /*000a*/ 	.short	(.L_11 - .L_10)
.L_10:
        /*000c*/ 	.word	0x00000000
        /*0010*/ 	.short	0x0005
        /*0012*/ 	.short	0x0028
        /*0014*/ 	.byte	0x00, 0xf5, 0x21, 0x00


	//----- nvinfo : EIATTR_KPARAM_INFO
	.align		4
.L_11:
        /*0018*/ 	.byte	0x04, 0x17
        /*001a*/ 	.short	(.L_13 - .L_12)
.L_12:
        /*001c*/ 	.word	0x00000000
        /*0020*/ 	.short	0x0004
        /*0022*/ 	.short	0x0020
        /*0024*/ 	.byte	0x00, 0xf5, 0x21, 0x00


	//----- nvinfo : EIATTR_KPARAM_INFO
	.align		4
.L_13:
        /*0028*/ 	.byte	0x04, 0x17
        /*002a*/ 	.short	(.L_15 - .L_14)
.L_14:
        /*002c*/ 	.word	0x00000000
        /*0030*/ 	.short	0x0003
        /*0032*/ 	.short	0x0018
        /*0034*/ 	.byte	0x00, 0xf5, 0x21, 0x00


	//----- nvinfo : EIATTR_KPARAM_INFO
	.align		4
.L_15:
        /*0038*/ 	.byte	0x04, 0x17
        /*003a*/ 	.short	(.L_17 - .L_16)
.L_16:
        /*003c*/ 	.word	0x00000000
        /*0040*/ 	.short	0x0002
        /*0042*/ 	.short	0x0010
        /*0044*/ 	.byte	0x00, 0xf5, 0x21, 0x00


	//----- nvinfo : EIATTR_KPARAM_INFO
	.align		4
.L_17:
        /*0048*/ 	.byte	0x04, 0x17
        /*004a*/ 	.short	(.L_19 - .L_18)
.L_18:
        /*004c*/ 	.word	0x00000000
        /*0050*/ 	.short	0x0001
        /*0052*/ 	.short	0x0008
        /*0054*/ 	.byte	0x00, 0xf5, 0x21, 0x00


	//----- nvinfo : EIATTR_KPARAM_INFO
	.align		4
.L_19:
        /*0058*/ 	.byte	0x04, 0x17
        /*005a*/ 	.short	(.L_21 - .L_20)
.L_20:
        /*005c*/ 	.word	0x00000000
        /*0060*/ 	.short	0x0000
        /*0062*/ 	.short	0x0000
        /*0064*/ 	.byte	0x00, 0xf5, 0x21, 0x00


	//----- nvinfo : EIATTR_SPARSE_MMA_MASK
	.align		4
.L_21:
        /*0068*/ 	.byte	0x03, 0x50
        /*006a*/ 	.short	0x0000


	//----- nvinfo : EIATTR_MAXREG_COUNT
	.align		4
        /*006c*/ 	.byte	0x03, 0x1b
        /*006e*/ 	.short	0x00ff


	//----- nvinfo : EIATTR_NUM_BARRIERS
	.align		4
        /*0070*/ 	.byte	0x02, 0x4c
        /*0072*/ 	.byte	0x01
	.zero		1


	//----- nvinfo : EIATTR_MERCURY_ISA_VERSION
	.align		4
        /*0074*/ 	.byte	0x03, 0x5f
        /*0076*/ 	.short	0x0101


	//----- nvinfo : EIATTR_VRC_CTA_INIT_COUNT
	.align		4
        /*0078*/ 	.byte	0x02, 0x4a
	.zero		1
	.zero		1


	//----- nvinfo : EIATTR_EXIT_INSTR_OFFSETS
	.align		4
        /*007c*/ 	.byte	0x04, 0x1c
        /*007e*/ 	.short	(.L_23 - .L_22)


	//   ....[0]....
.L_22:
        /*0080*/ 	.word	0x00001180


	//----- nvinfo : EIATTR_CRS_STACK_SIZE
	.align		4
.L_23:
        /*0084*/ 	.byte	0x04, 0x1e
        /*0086*/ 	.short	(.L_25 - .L_24)
.L_24:
        /*0088*/ 	.word	0x00000000


	//----- nvinfo : EIATTR_CBANK_PARAM_SIZE
	.align		4
.L_25:
        /*008c*/ 	.byte	0x03, 0x19
        /*008e*/ 	.short	0x0030


	//----- nvinfo : EIATTR_PARAM_CBANK
	.align		4
        /*0090*/ 	.byte	0x04, 0x0a
        /*0092*/ 	.short	(.L_27 - .L_26)
	.align		4
.L_26:
        /*0094*/ 	.word	index@(.nv.constant0._Z13solver_kernelPKfS0_S0_S0_PfS1_)
        /*0098*/ 	.short	0x0380
        /*009a*/ 	.short	0x0030


	//----- nvinfo : EIATTR_SW_WAR
	.align		4
.L_27:
        /*009c*/ 	.byte	0x04, 0x36
        /*009e*/ 	.short	(.L_29 - .L_28)
.L_28:
        /*00a0*/ 	.word	0x00000008
.L_29:


//--------------------- .nv.callgraph             --------------------------
	.section	.nv.callgraph,"",@"SHT_CUDA_CALLGRAPH"
	.align	4
	.sectionentsize	8
	.align		4
        /*0000*/ 	.word	0x00000000
	.align		4
        /*0004*/ 	.word	0xffffffff
	.align		4
        /*0008*/ 	.word	0x00000000
	.align		4
        /*000c*/ 	.word	0xfffffffe
	.align		4
        /*0010*/ 	.word	0x00000000
	.align		4
        /*0014*/ 	.word	0xfffffffd
	.align		4
        /*0018*/ 	.word	0x00000000
	.align		4
        /*001c*/ 	.word	0xfffffffc


//--------------------- .text._Z13solver_kernelPKfS0_S0_S0_PfS1_ --------------------------
	.section	.text._Z13solver_kernelPKfS0_S0_S0_PfS1_,"ax",@progbits
	.align	128
        .global         _Z13solver_kernelPKfS0_S0_S0_PfS1_
        .type           _Z13solver_kernelPKfS0_S0_S0_PfS1_,@function
        .size           _Z13solver_kernelPKfS0_S0_S0_PfS1_,(.L_x_20 - _Z13solver_kernelPKfS0_S0_S0_PfS1_)
        .other          _Z13solver_kernelPKfS0_S0_S0_PfS1_,@"STO_CUDA_ENTRY STV_DEFAULT"
_Z13solver_kernelPKfS0_S0_S0_PfS1_:
.text._Z13solver_kernelPKfS0_S0_S0_PfS1_:
[----:B------:R-:W-:Y:S08]  /*0000*/  LDC R1, c[0x0][0x37c] ;  /* 0x0000df00ff017b82 */ /* 0x000ff00000000800 */
[----:B------:R-:W0:Y:S01]  /*0010*/  LDC.64 R12, c[0x0][0x380] ;  /* 0x0000e000ff0c7b82 */ /* 0x000e220000000a00 */
[----:B------:R-:W0:Y:S02]  /*0020*/  LDCU.64 UR16, c[0x0][0x358] ;  /* 0x00006b00ff1077ac */ /* 0x000e240008000a00 */
[----:B0-----:R-:W2:Y:S04]  /*0030*/  LDG.E R7, desc[UR16][R12.64+0x1c] ;  /* 0x00001c100c077981 */ /* 0x001ea8000c1e1900 */
[----:B------:R-:W3:Y:S04]  /*0040*/  LDG.E R11, desc[UR16][R12.64+0x24] ;  /* 0x000024100c0b7981 */ /* 0x000ee8000c1e1900 */
[----:B------:R-:W4:Y:S04]  /*0050*/  LDG.E R16, desc[UR16][R12.64] ;  /* 0x000000100c107981 */ /* 0x000f28000c1e1900 */
[----:B------:R-:W4:Y:S04]  /*0060*/  LDG.E R17, desc[UR16][R12.64+0x4] ;  /* 0x000004100c117981 */ /* 0x000f28000c1e1900 */
[----:B------:R-:W4:Y:S04]  /*0070*/  LDG.E R18, desc[UR16][R12.64+0x8] ;  /* 0x000008100c127981 */ /* 0x000f28000c1e1900 */
[----:B------:R-:W4:Y:S04]  /*0080*/  LDG.E R19, desc[UR16][R12.64+0xc] ;  /* 0x00000c100c137981 */ /* 0x000f28000c1e1900 */
[----:B------:R-:W5:Y:S04]  /*0090*/  LDG.E R4, desc[UR16][R12.64+0x10] ;  /* 0x000010100c047981 */ /* 0x000f68000c1e1900 */
[----:B------:R-:W5:Y:S04]  /*00a0*/  LDG.E R5, desc[UR16][R12.64+0x14] ;  /* 0x000014100c057981 */ /* 0x000f68000c1e1900 */
[----:B------:R-:W5:Y:S04]  /*00b0*/  LDG.E R6, desc[UR16][R12.64+0x18] ;  /* 0x000018100c067981 */ /* 0x000f68000c1e1900 */
[----:B------:R0:W5:Y:S01]  /*00c0*/  LDG.E R10, desc[UR16][R12.64+0x20] ;  /* 0x000020100c0a7981 */ /* 0x000162000c1e1900 */
[----:B------:R-:W1:Y:S01]  /*00d0*/  S2UR UR5, SR_CgaCtaId ;  /* 0x00000000000579c3 */ /* 0x000e620000008800 */
[----:B------:R-:W5:Y:S01]  /*00e0*/  S2R R8, SR_TID.X ;  /* 0x0000000000087919 */ /* 0x000f620000002100 */
[----:B------:R-:W5:Y:S06]  /*00f0*/  S2R R2, SR_TID.Y ;  /* 0x0000000000027919 */ /* 0x000f6c0000002200 */
[----:B------:R-:W0:Y:S08]  /*0100*/  S2UR UR18, SR_CTAID.X ;  /* 0x00000000001279c3 */ /* 0x000e300000002500 */
[----:B------:R-:W0:Y:S01]  /*0110*/  S2UR UR19, SR_CTAID.Y ;  /* 0x00000000001379c3 */ /* 0x000e220000002600 */
[----:B------:R-:W5:Y:S01]  /*0120*/  LDCU UR13, c[0x0][0x360] ;  /* 0x00006c00ff0d77ac */ /* 0x000f620008000800 */
[----:B------:R-:W5:Y:S01]  /*0130*/  LDCU UR14, c[0x0][0x364] ;  /* 0x00006c80ff0e77ac */ /* 0x000f620008000800 */
[----:B------:R-:W-:-:S02]  /*0140*/  UMOV UR4, 0x400 ;  /* 0x0000040000047882 */ /* 0x000fc40000000000 */
[----:B-1----:R-:W-:Y:S01]  /*0150*/  ULEA UR4, UR5, UR4, 0x18 ;  /* 0x0000000405047291 */ /* 0x002fe2000f8ec0ff */
[----:B0-----:R-:W-:Y:S01]  /*0160*/  MOV R9, UR18 ;  /* 0x0000001200097c02 */ /* 0x001fe20008000f00 */
[----:B------:R-:W-:Y:S01]  /*0170*/  IMAD.U32 R13, RZ, RZ, UR19 ;  /* 0x00000013ff0d7e24 */ /* 0x000fe2000f8e00ff */
[----:B--2---:R-:W0:Y:S08]  /*0180*/  MUFU.RCP R0, R7 ;  /* 0x0000000700007308 */ /* 0x004e300000001000 */
[----:B---3--:R-:W1:Y:S01]  /*0190*/  FCHK P0, R11, R7 ;  /* 0x000000070b007302 */ /* 0x008e620000000000 */
[----:B0-----:R-:W-:-:S04]  /*01a0*/  FFMA R3, -R7, R0, 1 ;  /* 0x3f80000007037423 */ /* 0x001fc80000000100 */
[----:B------:R-:W-:-:S04]  /*01b0*/  FFMA R0, R0, R3, R0 ;  /* 0x0000000300007223 */ /* 0x000fc80000000000 */
[----:B------:R-:W-:Y:S01]  /*01c0*/  FFMA R3, R11, R0, RZ ;  /* 0x000000000b037223 */ /* 0x000fe200000000ff */
[----:B----4-:R-:W-:Y:S03]  /*01d0*/  STS.128 [UR4], R16 ;  /* 0x00000010ff007988 */ /* 0x010fe60008000c04 */
[----:B------:R-:W-:Y:S01]  /*01e0*/  FFMA R38, -R7, R3, R11 ;  /* 0x0000000307267223 */ /* 0x000fe2000000010b */
[----:B-----5:R0:W-:Y:S03]  /*01f0*/  STS.128 [UR4+0x10], R4 ;  /* 0x00001004ff007988 */ /* 0x0201e60008000c04 */
[----:B------:R-:W-:Y:S01]  /*0200*/  FFMA R38, R0, R38, R3 ;  /* 0x0000002600267223 */ /* 0x000fe20000000003 */
[----:B------:R2:W-:Y:S01]  /*0210*/  STS.64 [UR4+0x20], R10 ;  /* 0x0000200aff007988 */ /* 0x0005e20008000a04 */
[----:B0-----:R-:W-:-:S02]  /*0220*/  IMAD R5, R9, UR13, R8 ;  /* 0x0000000d09057c24 */ /* 0x001fc4000f8e0208 */
[----:B------:R-:W-:Y:S01]  /*0230*/  IMAD R4, R13, UR14, R2 ;  /* 0x0000000e0d047c24 */ /* 0x000fe2000f8e0202 */
[----:B-12---:R-:W-:Y:S06]  /*0240*/  @!P0 BRA `(.L_x_0) ;  /* 0x0000000000148947 */ /* 0x006fec0003800000 */
[----:B------:R-:W-:Y:S01]  /*0250*/  MOV R3, R7 ;  /* 0x0000000700037202 */ /* 0x000fe20000000f00 */
[----:B------:R-:W-:Y:S01]  /*0260*/  IMAD.MOV.U32 R0, RZ, RZ, R11 ;  /* 0x000000ffff007224 */ /* 0x000fe200078e000b */
[----:B------:R-:W-:-:S07]  /*0270*/  MOV R6, 0x290 ;  /* 0x0000029000067802 */ /* 0x000fce0000000f00 */
[----:B------:R-:W-:Y:S05]  /*0280*/  CALL.REL.NOINC `($__internal_0_$__cuda_sm3x_div_rn_noftz_f32_slowpath) ;  /* 0x0000001000f87944 */ /* 0x000fea0003c00000 */
[----:B------:R-:W-:-:S07]  /*0290*/  MOV R38, R9 ;  /* 0x0000000900267202 */ /* 0x000fce0000000f00 */
.L_x_0:
[----:B------:R-:W0:Y:S08]  /*02a0*/  MUFU.RCP R3, R10 ;  /* 0x0000000a00037308 */ /* 0x000e300000001000 */
[----:B------:R-:W1:Y:S01]  /*02b0*/  FCHK P0, R11, R10 ;  /* 0x0000000a0b007302 */ /* 0x000e620000000000 */
[----:B0-----:R-:W-:-:S04]  /*02c0*/  FFMA R0, -R10, R3, 1 ;  /* 0x3f8000000a007423 */ /* 0x001fc80000000103 */
[----:B------:R-:W-:-:S04]  /*02d0*/  FFMA R0, R3, R0, R3 ;  /* 0x0000000003007223 */ /* 0x000fc80000000003 */
[----:B------:R-:W-:-:S04]  /*02e0*/  FFMA R39, R11, R0, RZ ;  /* 0x000000000b277223 */ /* 0x000fc800000000ff */
[----:B------:R-:W-:-:S04]  /*02f0*/  FFMA R3, -R10, R39, R11 ;  /* 0x000000270a037223 */ /* 0x000fc8000000010b */
[----:B------:R-:W-:Y:S01]  /*0300*/  FFMA R39, R0, R3, R39 ;  /* 0x0000000300277223 */ /* 0x000fe20000000027 */
[----:B-1----:R-:W-:Y:S06]  /*0310*/  @!P0 BRA `(.L_x_1) ;  /* 0x0000000000148947 */ /* 0x002fec0003800000 */
[----:B------:R-:W-:Y:S01]  /*0320*/  IMAD.MOV.U32 R0, RZ, RZ, R11 ;  /* 0x000000ffff007224 */ /* 0x000fe200078e000b */
[----:B------:R-:W-:Y:S02]  /*0330*/  MOV R3, R10 ;  /* 0x0000000a00037202 */ /* 0x000fe40000000f00 */
[----:B------:R-:W-:-:S07]  /*0340*/  MOV R6, 0x360 ;  /* 0x0000036000067802 */ /* 0x000fce0000000f00 */
[----:B------:R-:W-:Y:S05]  /*0350*/  CALL.REL.NOINC `($__internal_0_$__cuda_sm3x_div_rn_noftz_f32_slowpath) ;  /* 0x0000001000c47944 */ /* 0x000fea0003c00000 */
[----:B------:R-:W-:-:S07]  /*0360*/  IMAD.MOV.U32 R39, RZ, RZ, R9 ;  /* 0x000000ffff277224 */ /* 0x000fce00078e0009 */
.L_x_1:
[----:B------:R-:W0:Y:S08]  /*0370*/  LDC.64 R10, c[0x0][0x390] ;  /* 0x0000e400ff0a7b82 */ /* 0x000e300000000a00 */
[----:B------:R-:W1:Y:S01]  /*0380*/  LDC.64 R6, c[0x0][0x388] ;  /* 0x0000e200ff067b82 */ /* 0x000e620000000a00 */
[----:B0-----:R-:W-:-:S06]  /*0390*/  IMAD.WIDE.U32 R10, R4, 0x4, R10 ;  /* 0x00000004040a7825 */ /* 0x001fcc00078e000a */
[----:B------:R0:W2:Y:S01]  /*03a0*/  LDG.E R10, desc[UR16][R10.64] ;  /* 0x000000100a0a7981 */ /* 0x0000a2000c1e1900 */
[----:B-1----:R-:W-:-:S06]  /*03b0*/  IMAD.WIDE R6, R5, 0x4, R6 ;  /* 0x0000000405067825 */ /* 0x002fcc00078e0206 */
[----:B------:R-:W3:Y:S01]  /*03c0*/  LDG.E R6, desc[UR16][R6.64] ;  /* 0x0000001006067981 */ /* 0x000ee2000c1e1900 */
[----:B------:R-:W-:Y:S02]  /*03d0*/  HFMA2 R9, -RZ, RZ, 0.96630859375, -0.0022525787353515625 ;  /* 0x3bbb989dff097431 */ /* 0x000fe400000001ff */
[----:B------:R-:W-:Y:S01]  /*03e0*/  IMAD.MOV.U32 R4, RZ, RZ, 0x437c0000 ;  /* 0x437c0000ff047424 */ /* 0x000fe200078e00ff */
[----:B------:R-:W1:Y:S01]  /*03f0*/  LDCU UR9, c[0x0][0x370] ;  /* 0x00006e00ff0977ac */ /* 0x000e620008000800 */
[----:B------:R-:W4:Y:S01]  /*0400*/  S2UR UR7, SR_CgaCtaId ;  /* 0x00000000000779c3 */ /* 0x000f220000008800 */
[----:B------:R-:W5:Y:S01]  /*0410*/  LDCU UR6, c[0x0][0x374] ;  /* 0x00006e80ff0677ac */ /* 0x000f620008000800 */
[----:B------:R-:W-:Y:S01]  /*0420*/  UIADD3 UR4, UPT, UPT, UR13, 0x2, URZ ;  /* 0x000000020d047890 */ /* 0x000fe2000fffe0ff */
[----:B------:R-:W-:-:S05]  /*0430*/  UMOV UR5, 0x400 ;  /* 0x0000040000057882 */ /* 0x000fca0000000000 */
[----:B0-----:R-:W-:Y:S01]  /*0440*/  MOV R11, UR4 ;  /* 0x00000004000b7c02 */ /* 0x001fe20008000f00 */
[----:B-1----:R-:W-:Y:S02]  /*0450*/  UIADD3 UR15, UPT, UPT, UR9, -0x1, URZ ;  /* 0xffffffff090f7890 */ /* 0x002fe4000fffe0ff */
[----:B-----5:R-:W-:Y:S02]  /*0460*/  UIADD3 UR6, UPT, UPT, UR6, -0x1, URZ ;  /* 0xffffffff06067890 */ /* 0x020fe4000fffe0ff */
[----:B------:R-:W-:Y:S02]  /*0470*/  UISETP.NE.AND UP0, UPT, UR18, UR15, UPT ;  /* 0x0000000f1200728c */ /* 0x000fe4000bf05270 */
[----:B------:R-:W-:Y:S02]  /*0480*/  UISETP.NE.AND UP1, UPT, UR19, UR6, UPT ;  /* 0x000000061300728c */ /* 0x000fe4000bf25270 */
[----:B------:R-:W-:Y:S01]  /*0490*/  UIADD3 UR5, UPT, UPT, UR5, 0x30, URZ ;  /* 0x0000003005057890 */ /* 0x000fe2000fffe0ff */
[----:B------:R-:W-:Y:S01]  /*04a0*/  ISETP.NE.AND P0, PT, RZ, UR18, PT ;  /* 0x00000012ff007c0c */ /* 0x000fe2000bf05270 */
[----:B------:R-:W-:Y:S01]  /*04b0*/  IMAD.U32 R13, RZ, RZ, UR4 ;  /* 0x00000004ff0d7e24 */ /* 0x000fe2000f8e00ff */
[----:B------:R-:W-:Y:S01]  /*04c0*/  PLOP3.LUT P2, PT, PT, PT, UP0, 0x80, 0x8 ;  /* 0x000000000008781c */ /* 0x000fe20003f4f008 */
[----:B----4-:R-:W-:Y:S01]  /*04d0*/  ULEA UR5, UR7, UR5, 0x18 ;  /* 0x0000000507057291 */ /* 0x010fe2000f8ec0ff */
[----:B------:R-:W-:-:S02]  /*04e0*/  PLOP3.LUT P3, PT, PT, PT, UP1, 0x80, 0x8 ;  /* 0x000000000008781c */ /* 0x000fc40003f6f018 */
[----:B------:R-:W-:Y:S01]  /*04f0*/  ISETP.NE.AND P1, PT, RZ, UR19, PT ;  /* 0x00000013ff007c0c */ /* 0x000fe2000bf25270 */
[----:B------:R0:W1:Y:S01]  /*0500*/  F2F.F64.F32 R28, R39 ;  /* 0x00000027001c7310 */ /* 0x0000620000201800 */
[----:B------:R-:W-:Y:S02]  /*0510*/  UIMAD UR11, UR19, UR14, URZ ;  /* 0x0000000e130b72a4 */ /* 0x000fe4000f8e02ff */
[----:B------:R-:W-:Y:S02]  /*0520*/  UIMAD UR10, UR13, UR9, URZ ;  /* 0x000000090d0a72a4 */ /* 0x000fe4000f8e02ff */
[----:B------:R-:W-:Y:S02]  /*0530*/  ULEA UR8, UR19, UR11, 0x1 ;  /* 0x0000000b13087291 */ /* 0x000fe4000f8e08ff */
[----:B------:R-:W-:Y:S02]  /*0540*/  UIADD3 UR7, UPT, UPT, UR14, 0x2, URZ ;  /* 0x000000020e077890 */ /* 0x000fe4000fffe0ff */
[----:B------:R-:W-:Y:S01]  /*0550*/  IMAD R37, R5, UR10, R2 ;  /* 0x0000000a05257c24 */ /* 0x000fe2000f8e0202 */
[----:B------:R-:W-:-:S02]  /*0560*/  ULEA UR9, UR9, UR10, 0x1 ;  /* 0x0000000a09097291 */ /* 0x000fc4000f8e08ff */
[----:B------:R-:W-:-:S04]  /*0570*/  UIADD3 UR12, UPT, UPT, UR7, UR8, URZ ;  /* 0x00000008070c7290 */ /* 0x000fc8000fffe0ff */
[----:B------:R-:W-:-:S04]  /*0580*/  UIMAD UR7, UR7, -0x2, UR12 ;  /* 0xfffffffe070778a4 */ /* 0x000fc8000f8e020c */
[----:B------:R-:W-:Y:S01]  /*0590*/  UIADD3 UR7, UPT, UPT, UR7, UR14, URZ ;  /* 0x0000000e07077290 */ /* 0x000fe2000fffe0ff */
[----:B------:R-:W-:Y:S01]  /*05a0*/  FMUL R38, R38, R38 ;  /* 0x0000002626267220 */ /* 0x000fe20000400000 */
[----:B0-----:R-:W-:Y:S01]  /*05b0*/  FMUL R39, R39, R39 ;  /* 0x0000002727277220 */ /* 0x001fe20000400000 */
[----:B--2---:R-:W-:-:S04]  /*05c0*/  FADD R3, R10, -5 ;  /* 0xc0a000000a037421 */ /* 0x004fc80000000000 */
[----:B------:R-:W-:Y:S01]  /*05d0*/  FMUL.D2 R3, R3, R3 ;  /* 0x0000000303037220 */ /* 0x000fe20000300000 */
[----:B---3--:R-:W-:-:S04]  /*05e0*/  FADD R0, R6, -5 ;  /* 0xc0a0000006007421 */ /* 0x008fc80000000000 */
[----:B------:R-:W-:-:S04]  /*05f0*/  FMUL R0, R0, -R0 ;  /* 0x8000000000007220 */ /* 0x000fc80000400000 */
[----:B------:R-:W-:-:S04]  /*0600*/  FFMA R0, R0, 0.5, -R3 ;  /* 0x3f00000000007823 */ /* 0x000fc80000000803 */
[----:B------:R-:W-:-:S04]  /*0610*/  FFMA.SAT R3, R0, R9, 0.5 ;  /* 0x3f00000000037423 */ /* 0x000fc80000002009 */
[----:B------:R-:W-:-:S04]  /*0620*/  FFMA.RM R3, R3, R4, 12582913 ;  /* 0x4b40000103037423 */ /* 0x000fc80000004004 */
[----:B------:R-:W-:-:S04]  /*0630*/  FADD R7, R3, -12583039 ;  /* 0xcb40007f03077421 */ /* 0x000fc80000000000 */
[----:B------:R-:W-:-:S04]  /*0640*/  FFMA R7, R0, 1.4426950216293334961, -R7 ;  /* 0x3fb8aa3b00077823 */ /* 0x000fc80000000807 */
[----:B------:R-:W-:-:S04]  /*0650*/  FFMA R7, R0, 1.925963033500011079e-08, R7 ;  /* 0x32a5706000077823 */ /* 0x000fc80000000007 */
[----:B------:R0:W2:Y:S01]  /*0660*/  MUFU.EX2 R0, R7 ;  /* 0x0000000700007308 */ /* 0x0000a20000000800 */
[----:B------:R-:W-:Y:S01]  /*0670*/  SHF.L.U32 R3, R3, 0x17, RZ ;  /* 0x0000001703037819 */ /* 0x000fe200000006ff */
[----:B------:R-:W-:Y:S02]  /*0680*/  VIADD R9, R2, UR13 ;  /* 0x0000000d02097c36 */ /* 0x000fe40008000000 */
[----:B0-----:R-:W-:Y:S02]  /*0690*/  IMAD R7, R8, R11, UR4 ;  /* 0x0000000408077e24 */ /* 0x001fe4000f8e020b */
[----:B------:R-:W-:-:S03]  /*06a0*/  IMAD R10, R13, UR13, R2 ;  /* 0x0000000d0d0a7c24 */ /* 0x000fc6000f8e0202 */
[----:B------:R-:W-:Y:S01]  /*06b0*/  IADD3 R6, PT, PT, R7, R2, RZ ;  /* 0x0000000207067210 */ /* 0x000fe20007ffe0ff */
[-C--:B--2---:R-:W-:Y:S01]  /*06c0*/  FMUL R4, R3, R0.reuse ;  /* 0x0000000003047220 */ /* 0x084fe20000400000 */
[----:B------:R-:W-:Y:S01]  /*06d0*/  VIADD R36, R7, UR14 ;  /* 0x0000000e07247c36 */ /* 0x000fe20008000000 */
[----:B------:R-:W-:Y:S02]  /*06e0*/  LEA R9, R9, UR5, 0x2 ;  /* 0x0000000509097c11 */ /* 0x000fe4000f8e10ff */
[----:B------:R-:W-:Y:S01]  /*06f0*/  FFMA R3, R3, R0, R4 ;  /* 0x0000000003037223 */ /* 0x000fe20000000004 */
[----:B------:R-:W-:Y:S02]  /*0700*/  LEA R0, R6, UR5, 0x2 ;  /* 0x0000000506007c11 */ /* 0x000fe4000f8e10ff */
[----:B------:R-:W-:Y:S02]  /*0710*/  LEA R4, R10, UR5, 0x2 ;  /* 0x000000050a047c11 */ /* 0x000fe4000f8e10ff */
[----:B------:R-:W-:Y:S01]  /*0720*/  LEA R36, R36, UR5, 0x2 ;  /* 0x0000000524247c11 */ /* 0x000fe2000f8e10ff */
[----:B------:R-:W-:Y:S01]  /*0730*/  STS [R0+0x4], R3 ;  /* 0x0000040300007388 */ /* 0x000fe20000000800 */
[----:B------:R-:W-:Y:S01]  /*0740*/  LEA R12, R7, UR5, 0x2 ;  /* 0x00000005070c7c11 */ /* 0x000fe2000f8e10ff */
[----:B------:R-:W0:Y:S02]  /*0750*/  LDC.64 R10, c[0x0][0x3a0] ;  /* 0x0000e800ff0a7b82 */ /* 0x000e240000000a00 */
[----:B------:R-:W-:Y:S04]  /*0760*/  @!P0 STS [R9+0xc], RZ ;  /* 0x00000cff09008388 */ /* 0x000fe80000000800 */
[----:B------:R2:W-:Y:S04]  /*0770*/  @!P2 STS [R4+0x4], RZ ;  /* 0x000004ff0400a388 */ /* 0x0005e80000000800 */
[----:B------:R-:W-:Y:S04]  /*0780*/  @!P3 STS [R36], RZ ;  /* 0x000000ff2400b388 */ /* 0x000fe80000000800 */
[----:B------:R-:W-:Y:S04]  /*0790*/  @!P1 STS [R12+0x4], RZ ;  /* 0x000004ff0c009388 */ /* 0x000fe80000000800 */
[----:B------:R-:W3:Y:S01]  /*07a0*/  LDS R31, [R0+0x4] ;  /* 0x00000400001f7984 */ /* 0x000ee20000000800 */
[----:B-1----:R-:W-:Y:S01]  /*07b0*/  DMUL R6, R28, 0.5 ;  /* 0x3fe000001c067828 */ /* 0x002fe20000000000 */
[----:B--2---:R-:W-:Y:S01]  /*07c0*/  IADD3 R4, PT, PT, R2, UR11, RZ ;  /* 0x0000000b02047c10 */ /* 0x004fe2000fffe0ff */
[----:B------:R-:W-:-:S04]  /*07d0*/  USHF.L.U32 UR5, UR18, 0x1, URZ ;  /* 0x0000000112057899 */ /* 0x000fc800080006ff */
[----:B------:R-:W-:Y:S02]  /*07e0*/  IMAD R3, R5, UR10, R4 ;  /* 0x0000000a05037c24 */ /* 0x000fe4000f8e0204 */
[----:B------:R-:W-:Y:S02]  /*07f0*/  DMUL R28, R28, R6 ;  /* 0x000000061c1c7228 */ /* 0x000fe40000000000 */
[----:B0-----:R-:W-:Y:S01]  /*0800*/  IMAD.WIDE.U32 R6, R3, 0x4, R10 ;  /* 0x0000000403067825 */ /* 0x001fe200078e000a */
[----:B------:R-:W-:Y:S01]  /*0810*/  MOV R3, UR8 ;  /* 0x0000000800037c02 */ /* 0x000fe20008000f00 */
[----:B------:R-:W-:-:S03]  /*0820*/  UIMAD UR5, UR18, UR13, UR5 ;  /* 0x0000000d120572a4 */ /* 0x000fc6000f8e0205 */
[----:B------:R-:W-:Y:S02]  /*0830*/  IADD3 R5, PT, PT, R2, 0x1, R3 ;  /* 0x0000000102057810 */ /* 0x000fe40007ffe003 */
[----:B------:R-:W0:Y:S01]  /*0840*/  LDC.64 R2, c[0x0][0x3a8] ;  /* 0x0000ea00ff027b82 */ /* 0x000e220000000a00 */
[----:B------:R-:W-:Y:S01]  /*0850*/  IMAD.U32 R9, RZ, RZ, UR5 ;  /* 0x00000005ff097e24 */ /* 0x000fe2000f8e00ff */
[----:B------:R-:W-:Y:S01]  /*0860*/  UIADD3 UR10, UPT, UPT, -UR4, UR5, URZ ;  /* 0x00000005040a7290 */ /* 0x000fe2000fffe1ff */
[----:B------:R-:W-:Y:S01]  /*0870*/  IMAD.U32 R4, RZ, RZ, UR11 ;  /* 0x0000000bff047e24 */ /* 0x000fe2000f8e00ff */
[----:B------:R-:W-:Y:S01]  /*0880*/  UIADD3 UR11, UPT, UPT, UR5, UR13, URZ ;  /* 0x0000000d050b7290 */ /* 0x000fe2000fffe0ff */
[----:B------:R-:W-:Y:S01]  /*0890*/  MOV R11, UR9 ;  /* 0x00000009000b7c02 */ /* 0x000fe20008000f00 */
[----:B------:R-:W-:Y:S01]  /*08a0*/  UIADD3 UR8, UPT, UPT, UR10, UR13, URZ ;  /* 0x0000000d0a087290 */ /* 0x000fe2000fffe0ff */
[----:B------:R-:W-:Y:S01]  /*08b0*/  IADD3 R8, PT, PT, R9, 0x1, R8 ;  /* 0x0000000109087810 */ /* 0x000fe20007ffe008 */
[----:B------:R-:W-:Y:S01]  /*08c0*/  ULEA UR4, UR4, UR10, 0x1 ;  /* 0x0000000a04047291 */ /* 0x000fe2000f8e08ff */
[----:B------:R-:W-:Y:S01]  /*08d0*/  IMAD.U32 R9, RZ, RZ, UR9 ;  /* 0x00000009ff097e24 */ /* 0x000fe2000f8e00ff */
[----:B------:R-:W-:-:S02]  /*08e0*/  UIMAD UR11, UR9, UR11, UR9 ;  /* 0x0000000b090b72a4 */ /* 0x000fc4000f8e0209 */
[----:B------:R-:W-:Y:S01]  /*08f0*/  IMAD.U32 R13, RZ, RZ, UR9 ;  /* 0x00000009ff0d7e24 */ /* 0x000fe2000f8e00ff */
[----:B------:R-:W-:Y:S01]  /*0900*/  UIMAD UR4, UR9, UR4, UR9 ;  /* 0x00000004090472a4 */ /* 0x000fe2000f8e0209 */
[----:B------:R-:W-:Y:S01]  /*0910*/  IADD3 R37, PT, PT, R37, 0x9c3, R4 ;  /* 0x000009c325257810 */ /* 0x000fe20007ffe004 */
[----:B---3--:R-:W-:Y:S01]  /*0920*/  STS [R0+0x4], R31 ;  /* 0x0000041f00007388 */ /* 0x008fe20000000800 */
[----:B------:R-:W-:Y:S01]  /*0930*/  MOV R12, UR5 ;  /* 0x00000005000c7c02 */ /* 0x000fe20008000f00 */
[C---:B------:R-:W-:Y:S01]  /*0940*/  IMAD R4, R8.reuse, R9, UR12 ;  /* 0x0000000c08047e24 */ /* 0x040fe2000f8e0209 */
[----:B------:R-:W-:Y:S01]  /*0950*/  MOV R10, UR8 ;  /* 0x00000008000a7c02 */ /* 0x000fe20008000f00 */
[----:B------:R1:W-:Y:S01]  /*0960*/  STG.E desc[UR16][R6.64], R31 ;  /* 0x0000001f06007986 */ /* 0x0003e2000c101910 */
[C-C-:B------:R-:W-:Y:S02]  /*0970*/  IMAD R27, R8.reuse, UR9, R5.reuse ;  /* 0x00000009081b7c24 */ /* 0x140fe4000f8e0205 */
[----:B------:R-:W-:Y:S01]  /*0980*/  IMAD R13, R8, R13, UR7 ;  /* 0x00000007080d7e24 */ /* 0x000fe2000f8e020d */
[C---:B------:R-:W-:Y:S01]  /*0990*/  IADD3 R19, PT, PT, R5.reuse, UR4, RZ ;  /* 0x0000000405137c10 */ /* 0x040fe2000fffe0ff */
[----:B------:R-:W-:Y:S01]  /*09a0*/  IMAD R25, R12, UR9, R5 ;  /* 0x000000090c197c24 */ /* 0x000fe2000f8e0205 */
[----:B------:R-:W-:Y:S01]  /*09b0*/  IADD3 R15, PT, PT, R4, -0x1, RZ ;  /* 0xffffffff040f7810 */ /* 0x000fe20007ffe0ff */
[----:B------:R-:W-:-:S02]  /*09c0*/  VIADD R23, R5, UR11 ;  /* 0x0000000b05177c36 */ /* 0x000fc40008000000 */
[----:B-1----:R-:W-:Y:S01]  /*09d0*/  IMAD R6, R8, R11, -UR9 ;  /* 0x8000000908067e24 */ /* 0x002fe2000f8e020b */
[----:B------:R-:W-:Y:S01]  /*09e0*/  IADD3 R9, PT, PT, R27, UR9, RZ ;  /* 0x000000091b097c10 */ /* 0x000fe2000fffe0ff */
[----:B------:R-:W-:Y:S01]  /*09f0*/  IMAD R21, R10, UR9, R5 ;  /* 0x000000090a157c24 */ /* 0x000fe2000f8e0205 */
[----:B------:R-:W-:Y:S02]  /*0a00*/  IADD3 R33, PT, PT, R13, 0x2, RZ ;  /* 0x000000020d217810 */ /* 0x000fe40007ffe0ff */
[----:B------:R-:W-:Y:S01]  /*0a10*/  IADD3 R11, PT, PT, R5, R6, RZ ;  /* 0x00000006050b7210 */ /* 0x000fe20007ffe0ff */
[----:B------:R-:W-:Y:S01]  /*0a20*/  VIADD R17, R4, 0x1 ;  /* 0x0000000104117836 */ /* 0x000fe20000000000 */
[C---:B------:R-:W-:Y:S01]  /*0a30*/  IADD3 R5, PT, PT, R27.reuse, 0x1, RZ ;  /* 0x000000011b057810 */ /* 0x040fe20007ffe0ff */
[C---:B------:R-:W-:Y:S01]  /*0a40*/  VIADD R7, R27.reuse, 0xffffffff ;  /* 0xffffffff1b077836 */ /* 0x040fe20000000000 */
[----:B------:R-:W-:Y:S01]  /*0a50*/  ISETP.NE.AND P0, PT, RZ, UR18, PT ;  /* 0x00000012ff007c0c */ /* 0x000fe2000bf05270 */
[----:B0-----:R-:W-:-:S04]  /*0a60*/  IMAD.WIDE.U32 R26, R27, 0x4, R2 ;  /* 0x000000041b1a7825 */ /* 0x001fc800078e0002 */
[----:B------:R-:W-:-:S04]  /*0a70*/  IMAD.WIDE.U32 R24, R25, 0x4, R2 ;  /* 0x0000000419187825 */ /* 0x000fc800078e0002 */
        /* <DEDUP_REMOVED lines=9> */
[----:B------:R-:W-:Y:S01]  /*0b10*/  IMAD.WIDE.U32 R4, R5, 0x4, R2 ;  /* 0x0000000405047825 */ /* 0x000fe200078e0002 */
[----:B------:R-:W-:-:S03]  /*0b20*/  UMOV UR7, 0x9c3 ;  /* 0x000009c300077882 */ /* 0x000fc60000000000 */
[----:B------:R-:W-:Y:S01]  /*0b30*/  IMAD.WIDE.U32 R2, R33, 0x4, R2 ;  /* 0x0000000421027825 */ /* 0x000fe200078e0002 */
[----:B------:R-:W-:-:S06]  /*0b40*/  UMOV UR8, 0xffffffce ;  /* 0xffffffce00087882 */ /* 0x000fcc0000000000 */
.L_x_10:
[----:B-1----:R-:W-:Y:S04]  /*0b50*/  STG.E desc[UR16][R26.64], R31 ;  /* 0x0000001f1a007986 */ /* 0x002fe8000c101910 */
[----:B--2---:R-:W2:Y:S01]  /*0b60*/  @P0 LDG.E R33, desc[UR16][R20.64] ;  /* 0x0000001014210981 */ /* 0x004ea2000c1e1900 */
[----:B------:R-:W-:Y:S02]  /*0b70*/  UISETP.NE.AND UP1, UPT, UR18, UR15, UPT ;  /* 0x0000000f1200728c */ /* 0x000fe4000bf25270 */
[----:B------:R-:W-:Y:S01]  /*0b80*/  UISETP.NE.AND UP0, UPT, UR19, UR6, UPT ;  /* 0x000000061300728c */ /* 0x000fe2000bf05270 */
[----:B0-----:R-:W0:Y:S03]  /*0b90*/  LDS R45, [R0+0x4] ;  /* 0x00000400002d7984 */ /* 0x001e260000000800 */
[----:B------:R-:W-:-:S02]  /*0ba0*/  PLOP3.LUT P1, PT, PT, PT, UP1, 0x80, 0x8 ;  /* 0x000000000008781c */ /* 0x000fc40003f2f018 */
[----:B------:R-:W-:Y:S01]  /*0bb0*/  PLOP3.LUT P2, PT, PT, PT, UP0, 0x80, 0x8 ;  /* 0x000000000008781c */ /* 0x000fe20003f4f008 */
[----:B--2---:R1:W-:Y:S10]  /*0bc0*/  @P0 STG.E desc[UR16][R24.64], R33 ;  /* 0x0000002118000986 */ /* 0x0043f4000c101910 */
[----:B------:R-:W2:Y:S01]  /*0bd0*/  @P1 LDG.E R35, desc[UR16][R18.64] ;  /* 0x0000001012231981 */ /* 0x000ea2000c1e1900 */
[----:B------:R-:W-:-:S13]  /*0be0*/  PLOP3.LUT P1, PT, PT, PT, UP1, 0x80, 0x8 ;  /* 0x000000000008781c */ /* 0x000fda0003f2f018 */
[----:B--2---:R2:W-:Y:S04]  /*0bf0*/  @P1 STG.E desc[UR16][R22.64], R35 ;  /* 0x0000002316001986 */ /* 0x0045e8000c101910 */
[----:B------:R-:W3:Y:S01]  /*0c00*/  @P2 LDG.E R41, desc[UR16][R16.64] ;  /* 0x0000001010292981 */ /* 0x000ee2000c1e1900 */
[----:B------:R-:W-:Y:S02]  /*0c10*/  PLOP3.LUT P2, PT, PT, PT, UP0, 0x80, 0x8 ;  /* 0x000000000008781c */ /* 0x000fe40003f4f008 */
[----:B------:R-:W-:Y:S01]  /*0c20*/  ISETP.NE.AND P1, PT, RZ, UR19, PT ;  /* 0x00000013ff007c0c */ /* 0x000fe2000bf25270 */
[----:B------:R-:W-:-:S04]  /*0c30*/  UIADD3 UR8, UPT, UPT, UR8, 0x2, URZ ;  /* 0x0000000208087890 */ /* 0x000fc8000fffe0ff */
[----:B------:R-:W-:-:S06]  /*0c40*/  UISETP.NE.AND UP2, UPT, UR8, -0x30, UPT ;  /* 0xffffffd00800788c */ /* 0x000fcc000bf45270 */
[----:B---3--:R0:W-:Y:S04]  /*0c50*/  @P2 STG.E desc[UR16][R14.64], R41 ;  /* 0x000000290e002986 */ /* 0x0081e8000c101910 */
[----:B------:R-:W3:Y:S01]  /*0c60*/  @P1 LDG.E R43, desc[UR16][R12.64] ;  /* 0x000000100c2b1981 */ /* 0x000ee2000c1e1900 */
[----:B------:R-:W-:Y:S01]  /*0c70*/  PLOP3.LUT P2, PT, PT, PT, UP2, 0x80, 0x8 ;  /* 0x000000000008781c */ /* 0x000fe20003f4f028 */
[----:B------:R-:W-:Y:S02]  /*0c80*/  FADD R40, R31, R31 ;  /* 0x0000001f1f287221 */ /* 0x000fe40000000000 */
[----:B---3--:R3:W-:Y:S10]  /*0c90*/  @P1 STG.E desc[UR16][R2.64], R43 ;  /* 0x0000002b02001986 */ /* 0x0087f4000c101910 */
[----:B-1----:R-:W4:Y:S04]  /*0ca0*/  @!P2 LDG.E R33, desc[UR16][R10.64] ;  /* 0x000000100a21a981 */ /* 0x002f28000c1e1900 */
[----:B------:R-:W5:Y:S04]  /*0cb0*/  @!P2 LDG.E R32, desc[UR16][R8.64] ;  /* 0x000000100820a981 */ /* 0x000f68000c1e1900 */
[----:B--2---:R-:W2:Y:S04]  /*0cc0*/  @!P2 LDG.E R35, desc[UR16][R6.64] ;  /* 0x000000100623a981 */ /* 0x004ea8000c1e1900 */
[----:B------:R-:W3:Y:S01]  /*0cd0*/  @!P2 LDG.E R30, desc[UR16][R4.64] ;  /* 0x00000010041ea981 */ /* 0x000ee2000c1e1900 */
[----:B0-----:R-:W-:-:S03]  /*0ce0*/  FADD R41, -R45, R40 ;  /* 0x000000282d297221 */ /* 0x001fc60000000100 */
[----:B------:R-:W3:Y:S01]  /*0cf0*/  @P2 LDG.E R45, desc[UR16][R6.64] ;  /* 0x00000010062d2981 */ /* 0x000ee2000c1e1900 */
[----:B----4-:R-:W-:-:S04]  /*0d00*/  @!P2 FADD R33, -R40, R33 ;  /* 0x000000212821a221 */ /* 0x010fc80000000100 */
[----:B-----5:R-:W-:-:S04]  /*0d10*/  @!P2 FADD R33, R33, R32 ;  /* 0x000000202121a221 */ /* 0x020fc80000000000 */
[----:B------:R-:W-:Y:S01]  /*0d20*/  @!P2 FMUL R42, R38, R33 ;  /* 0x00000021262aa220 */ /* 0x000fe20000400000 */
[----:B--2---:R-:W-:Y:S02]  /*0d30*/  @!P2 FADD R31, -R40, R35 ;  /* 0x00000023281fa221 */ /* 0x004fe40000000100 */
[----:B------:R-:W-:Y:S02]  /*0d40*/  @!P2 F2F.F64.F32 R34, R41 ;  /* 0x000000290022a310 */ /* 0x000fe40000201800 */
[----:B---3--:R-:W-:-:S06]  /*0d50*/  @!P2 FADD R43, R31, R30 ;  /* 0x0000001e1f2ba221 */ /* 0x008fcc0000000000 */
[----:B------:R-:W0:Y:S08]  /*0d60*/  @!P2 F2F.F64.F32 R32, R42 ;  /* 0x0000002a0020a310 */ /* 0x000e300000201800 */
[----:B------:R-:W1:Y:S01]  /*0d70*/  @!P2 F2F.F64.F32 R30, R43 ;  /* 0x0000002b001ea310 */ /* 0x000e620000201800 */
[----:B0-----:R-:W-:Y:S01]  /*0d80*/  @!P2 DFMA R32, R32, 0.5, R34 ;  /* 0x3fe000002020a82b */ /* 0x001fe20000000022 */
[----:B------:R-:W2:Y:S04]  /*0d90*/  @P2 LDG.E R35, desc[UR16][R10.64] ;  /* 0x000000100a232981 */ /* 0x000ea8000c1e1900 */
[----:B------:R-:W3:Y:S03]  /*0da0*/  @P2 LDG.E R34, desc[UR16][R8.64] ;  /* 0x0000001008222981 */ /* 0x000ee6000c1e1900 */
[----:B-1----:R-:W-:-:S02]  /*0db0*/  @!P2 DFMA R30, R28, R30, R32 ;  /* 0x0000001e1c1ea22b */ /* 0x002fc40000000020 */
[----:B------:R-:W4:Y:S04]  /*0dc0*/  @P2 LDG.E R32, desc[UR16][R4.64] ;  /* 0x0000001004202981 */ /* 0x000f28000c1e1900 */
[----:B------:R-:W0:Y:S01]  /*0dd0*/  @!P2 F2F.F32.F64 R33, R30 ;  /* 0x0000001e0021a310 */ /* 0x000e220000301000 */
[----:B------:R-:W-:Y:S01]  /*0de0*/  @P2 FADD R45, -R40, R45 ;  /* 0x0000002d282d2221 */ /* 0x000fe20000000100 */
[----:B------:R-:W-:Y:S02]  /*0df0*/  UISETP.NE.AND UP3, UPT, UR18, URZ, UPT ;  /* 0x000000ff1200728c */ /* 0x000fe4000bf65270 */
[----:B------:R-:W-:Y:S02]  /*0e00*/  UISETP.NE.AND UP5, UPT, UR19, UR6, UPT ;  /* 0x000000061300728c */ /* 0x000fe4000bfa5270 */
[----:B------:R-:W-:-:S04]  /*0e10*/  UISETP.NE.AND UP4, UPT, UR18, UR15, UPT ;  /* 0x0000000f1200728c */ /* 0x000fc8000bf85270 */
[----:B------:R-:W-:Y:S01]  /*0e20*/  PLOP3.LUT P3, PT, PT, PT, UP5, 0x80, 0x8 ;  /* 0x000000000008781c */ /* 0x000fe20003f6f058 */
[----:B------:R-:W-:Y:S01]  /*0e30*/  UISETP.NE.AND UP6, UPT, UR19, URZ, UPT ;  /* 0x000000ff1300728c */ /* 0x000fe2000bfc5270 */
[----:B--2---:R-:W-:-:S04]  /*0e40*/  @P2 FADD R35, -R40, R35 ;  /* 0x0000002328232221 */ /* 0x004fc80000000100 */
[----:B---3--:R-:W-:-:S04]  /*0e50*/  @P2 FADD R34, R35, R34 ;  /* 0x0000002223222221 */ /* 0x008fc80000000000 */
[----:B------:R-:W-:Y:S01]  /*0e60*/  @P2 FFMA R34, R38, R34, R41 ;  /* 0x0000002226222223 */ /* 0x000fe20000000029 */
[----:B----4-:R-:W-:-:S04]  /*0e70*/  @P2 FADD R32, R45, R32 ;  /* 0x000000202d202221 */ /* 0x010fc80000000000 */
[----:B------:R-:W-:-:S05]  /*0e80*/  @P2 FFMA R33, R39, R32, R34 ;  /* 0x0000002027212223 */ /* 0x000fca0000000022 */
[----:B0-----:R0:W-:Y:S01]  /*0e90*/  STS [R0+0x4], R33 ;  /* 0x0000042100007388 */ /* 0x0011e20000000800 */
[----:B------:R-:W-:Y:S05]  /*0ea0*/  BRA.U UP3, `(.L_x_2) ;  /* 0x0000000103247547 */ /* 0x000fea000b800000 */
[----:B------:R-:W1:Y:S01]  /*0eb0*/  S2R R30, SR_TID.Y ;  /* 0x00000000001e7919 */ /* 0x000e620000002200 */
[----:B------:R-:W2:Y:S01]  /*0ec0*/  S2UR UR5, SR_CgaCtaId ;  /* 0x00000000000579c3 */ /* 0x000ea20000008800 */
[----:B------:R-:W1:Y:S01]  /*0ed0*/  LDCU UR9, c[0x0][0x360] ;  /* 0x00006c00ff0977ac */ /* 0x000e620008000800 */
[----:B------:R-:W-:Y:S02]  /*0ee0*/  UMOV UR4, 0x400 ;  /* 0x0000040000047882 */ /* 0x000fe40000000000 */
[----:B------:R-:W-:-:S04]  /*0ef0*/  UIADD3 UR4, UPT, UPT, UR4, 0x30, URZ ;  /* 0x0000003004047890 */ /* 0x000fc8000fffe0ff */
[----:B--2---:R-:W-:Y:S01]  /*0f00*/  ULEA UR4, UR5, UR4, 0x18 ;  /* 0x0000000405047291 */ /* 0x004fe2000f8ec0ff */
[----:B-1----:R-:W-:-:S05]  /*0f10*/  VIADD R30, R30, UR9 ;  /* 0x000000091e1e7c36 */ /* 0x002fca0008000000 */
[----:B------:R-:W-:-:S05]  /*0f20*/  LEA R30, R30, UR4, 0x2 ;  /* 0x000000041e1e7c11 */ /* 0x000fca000f8e10ff */
[----:B------:R1:W-:Y:S02]  /*0f30*/  STS [R30+0xc], RZ ;  /* 0x00000cff1e007388 */ /* 0x0003e40000000800 */
.L_x_2:
[----:B------:R-:W-:Y:S05]  /*0f40*/  BRA.U UP4, `(.L_x_3) ;  /* 0x0000000104287547 */ /* 0x000fea000b800000 */
[----:B------:R-:W2:Y:S01]  /*0f50*/  S2R R32, SR_TID.Y ;  /* 0x0000000000207919 */ /* 0x000ea20000002200 */
[----:B------:R-:W1:Y:S01]  /*0f60*/  LDC R31, c[0x0][0x360] ;  /* 0x0000d800ff1f7b82 */ /* 0x000e620000000800 */
[----:B------:R-:W-:Y:S02]  /*0f70*/  UMOV UR4, 0x400 ;  /* 0x0000040000047882 */ /* 0x000fe40000000000 */
[----:B------:R-:W-:-:S05]  /*0f80*/  UIADD3 UR4, UPT, UPT, UR4, 0x30, URZ ;  /* 0x0000003004047890 */ /* 0x000fca000fffe0ff */
[----:B------:R-:W3:Y:S01]  /*0f90*/  S2UR UR5, SR_CgaCtaId ;  /* 0x00000000000579c3 */ /* 0x000ee20000008800 */
[----:B-1----:R-:W-:-:S05]  /*0fa0*/  IADD3 R30, PT, PT, R31, 0x2, RZ ;  /* 0x000000021f1e7810 */ /* 0x002fca0007ffe0ff */
[----:B--2---:R-:W-:Y:S01]  /*0fb0*/  IMAD R30, R30, R31, R32 ;  /* 0x0000001f1e1e7224 */ /* 0x004fe200078e0220 */
[----:B---3--:R-:W-:-:S06]  /*0fc0*/  ULEA UR4, UR5, UR4, 0x18 ;  /* 0x0000000405047291 */ /* 0x008fcc000f8ec0ff */
[----:B------:R-:W-:-:S05]  /*0fd0*/  LEA R30, R30, UR4, 0x2 ;  /* 0x000000041e1e7c11 */ /* 0x000fca000f8e10ff */
[----:B------:R2:W-:Y:S02]  /*0fe0*/  STS [R30+0x4], RZ ;  /* 0x000004ff1e007388 */ /* 0x0005e40000000800 */
.L_x_3:
[----:B------:R3:W-:Y:S01]  /*0ff0*/  @!P3 STS [R36], RZ ;  /* 0x000000ff2400b388 */ /* 0x0007e20000000800 */
[----:B------:R-:W-:Y:S05]  /*1000*/  BRA.U UP6, `(.L_x_4) ;  /* 0x0000000106287547 */ /* 0x000fea000b800000 */
[----:B------:R-:W4:Y:S01]  /*1010*/  S2R R31, SR_TID.X ;  /* 0x00000000001f7919 */ /* 0x000f220000002100 */
[----:B-12---:R-:W1:Y:S01]  /*1020*/  LDC R30, c[0x0][0x360] ;  /* 0x0000d800ff1e7b82 */ /* 0x006e620000000800 */
[----:B------:R-:W-:Y:S02]  /*1030*/  UMOV UR4, 0x400 ;  /* 0x0000040000047882 */ /* 0x000fe40000000000 */
[----:B------:R-:W-:-:S05]  /*1040*/  UIADD3 UR4, UPT, UPT, UR4, 0x30, URZ ;  /* 0x0000003004047890 */ /* 0x000fca000fffe0ff */
[----:B------:R-:W2:Y:S01]  /*1050*/  S2UR UR5, SR_CgaCtaId ;  /* 0x00000000000579c3 */ /* 0x000ea20000008800 */
[----:B-1----:R-:W-:-:S05]  /*1060*/  IADD3 R30, PT, PT, R30, 0x2, RZ ;  /* 0x000000021e1e7810 */ /* 0x002fca0007ffe0ff */
[----:B----4-:R-:W-:Y:S01]  /*1070*/  IMAD R30, R30, R31, R30 ;  /* 0x0000001f1e1e7224 */ /* 0x010fe200078e021e */
[----:B--2---:R-:W-:-:S06]  /*1080*/  ULEA UR4, UR5, UR4, 0x18 ;  /* 0x0000000405047291 */ /* 0x004fcc000f8ec0ff */
[----:B------:R-:W-:-:S05]  /*1090*/  LEA R30, R30, UR4, 0x2 ;  /* 0x000000041e1e7c11 */ /* 0x000fca000f8e10ff */
[----:B------:R4:W-:Y:S02]  /*10a0*/  STS [R30+0x4], RZ ;  /* 0x000004ff1e007388 */ /* 0x0009e40000000800 */
.L_x_4:
[----:B------:R-:W5:Y:S01]  /*10b0*/  LDS R35, [R0+0x4] ;  /* 0x0000040000237984 */ /* 0x000f620000000800 */
[----:B-12-4-:R-:W0:Y:S01]  /*10c0*/  LDC.64 R30, c[0x0][0x3a0] ;  /* 0x0000e800ff1e7b82 */ /* 0x016e220000000a00 */
[----:B------:R-:W-:-:S06]  /*10d0*/  UISETP.NE.AND UP2, UPT, UR7, 0x1de53, UPT ;  /* 0x0001de530700788c */ /* 0x000fcc000bf45270 */
[----:B------:R-:W-:Y:S01]  /*10e0*/  PLOP3.LUT P2, PT, PT, PT, UP2, 0x40, 0x4 ;  /* 0x000000000004781c */ /* 0x000fe20003f4e828 */
[----:B0-----:R-:W-:-:S05]  /*10f0*/  IMAD.WIDE.U32 R32, R37, 0x4, R30 ;  /* 0x0000000425207825 */ /* 0x001fca00078e001e */
[----:B-----5:R-:W-:Y:S01]  /*1100*/  STG.E desc[UR16][R32.64], R35 ;  /* 0x0000002320007986 */ /* 0x020fe2000c101910 */
[----:B------:R-:W-:Y:S06]  /*1110*/  BAR.SYNC.DEFER_BLOCKING 0x0 ;  /* 0x0000000000007b1d */ /* 0x000fec0000010000 */
[----:B------:R-:W0:Y:S04]  /*1120*/  LDS R41, [R0+0x4] ;  /* 0x0000040000297984 */ /* 0x000e280000000800 */
[----:B0-----:R-:W-:Y:S01]  /*1130*/  STS [R0+0x4], R41 ;  /* 0x0000042900007388 */ /* 0x001fe20000000800 */
[----:B------:R-:W-:Y:S06]  /*1140*/  BAR.SYNC.DEFER_BLOCKING 0x0 ;  /* 0x0000000000007b1d */ /* 0x000fec0000010000 */
[----:B------:R-:W0:Y:S04]  /*1150*/  LDS R43, [R0+0x4] ;  /* 0x00000400002b7984 */ /* 0x000e280000000800 */
[----:B0-----:R0:W-:Y:S01]  /*1160*/  STS [R0+0x4], R43 ;  /* 0x0000042b00007388 */ /* 0x0011e20000000800 */
[----:B------:R-:W-:Y:S06]  /*1170*/  BAR.SYNC.DEFER_BLOCKING 0x0 ;  /* 0x0000000000007b1d */ /* 0x000fec0000010000 */
[----:B------:R-:W-:Y:S05]  /*1180*/  @P2 EXIT ;  /* 0x000000000000294d */ /* 0x000fea0003800000 */
[----:B------:R-:W1:Y:S04]  /*1190*/  LDS R33, [R0+0x4] ;  /* 0x0000040000217984 */ /* 0x000e680000000800 */
[----:B-1----:R1:W-:Y:S01]  /*11a0*/  STG.E desc[UR16][R26.64], R33 ;  /* 0x000000211a007986 */ /* 0x0023e2000c101910 */
[----:B------:R-:W-:Y:S05]  /*11b0*/  @!P0 BRA `(.L_x_5) ;  /* 0x0000000000088947 */ /* 0x000fea0003800000 */
[----:B------:R-:W2:Y:S04]  /*11c0*/  LDG.E R35, desc[UR16][R20.64] ;  /* 0x0000001014237981 */ /* 0x000ea8000c1e1900 */
[----:B--2---:R2:W-:Y:S02]  /*11d0*/  STG.E desc[UR16][R24.64], R35 ;  /* 0x0000002318007986 */ /* 0x0045e4000c101910 */
.L_x_5:
[----:B------:R-:W-:Y:S05]  /*11e0*/  BRA.U !UP1, `(.L_x_6) ;  /* 0x0000000109087547 */ /* 0x000fea000b800000 */
[----:B--2---:R-:W2:Y:S04]  /*11f0*/  LDG.E R35, desc[UR16][R18.64] ;  /* 0x0000001012237981 */ /* 0x004ea8000c1e1900 */
[----:B--2---:R4:W-:Y:S02]  /*1200*/  STG.E desc[UR16][R22.64], R35 ;  /* 0x0000002316007986 */ /* 0x0049e4000c101910 */
.L_x_6:
[----:B------:R-:W-:Y:S05]  /*1210*/  BRA.U !UP0, `(.L_x_7) ;  /* 0x0000000108087547 */ /* 0x000fea000b800000 */
[----:B--2-4-:R-:W2:Y:S04]  /*1220*/  LDG.E R35, desc[UR16][R16.64] ;  /* 0x0000001010237981 */ /* 0x014ea8000c1e1900 */
[----:B--2---:R2:W-:Y:S02]  /*1230*/  STG.E desc[UR16][R14.64], R35 ;  /* 0x000000230e007986 */ /* 0x0045e4000c101910 */
.L_x_7:
[----:B------:R-:W5:Y:S01]  /*1240*/  @P1 LDG.E R41, desc[UR16][R12.64] ;  /* 0x000000100c291981 */ /* 0x000f62000c1e1900 */
[----:B------:R-:W3:Y:S01]  /*1250*/  @!UP3 S2UR UR5, SR_CgaCtaId ;  /* 0x000000000005b9c3 */ /* 0x000ee20000008800 */
[----:B------:R-:W3:Y:S01]  /*1260*/  @!UP3 LDCU UR9, c[0x0][0x360] ;  /* 0x00006c00ff09b7ac */ /* 0x000ee20008000800 */
[----:B------:R-:W-:Y:S01]  /*1270*/  PLOP3.LUT P3, PT, PT, PT, UP3, 0x80, 0x8 ;  /* 0x000000000008781c */ /* 0x000fe20003f6f038 */
[----:B-----5:R1:W-:Y:S04]  /*1280*/  @P1 STG.E desc[UR16][R2.64], R41 ;  /* 0x0000002902001986 */ /* 0x0203e8000c101910 */
[----:B0-----:R-:W5:Y:S04]  /*1290*/  LDG.E R43, desc[UR16][R10.64] ;  /* 0x000000100a2b7981 */ /* 0x001f68000c1e1900 */
[----:B------:R-:W5:Y:S04]  /*12a0*/  LDG.E R42, desc[UR16][R8.64] ;  /* 0x00000010082a7981 */ /* 0x000f68000c1e1900 */
[----:B--2-4-:R-:W2:Y:S04]  /*12b0*/  LDG.E R35, desc[UR16][R6.64] ;  /* 0x0000001006237981 */ /* 0x014ea8000c1e1900 */
[----:B------:R-:W4:Y:S01]  /*12c0*/  LDG.E R34, desc[UR16][R4.64] ;  /* 0x0000001004227981 */ /* 0x000f22000c1e1900 */
[----:B------:R-:W-:Y:S01]  /*12d0*/  PLOP3.LUT P1, PT, PT, PT, UP3, 0x80, 0x8 ;  /* 0x000000000008781c */ /* 0x000fe20003f2f038 */
[C---:B------:R-:W-:Y:S01]  /*12e0*/  FADD R40, R33.reuse, R33 ;  /* 0x0000002121287221 */ /* 0x040fe20000000000 */
[----:B------:R-:W-:Y:S01]  /*12f0*/  @!UP3 UMOV UR4, 0x400 ;  /* 0x000004000004b882 */ /* 0x000fe20000000000 */
[----:B------:R-:W-:Y:S01]  /*1300*/  PLOP3.LUT P2, PT, PT, PT, UP3, 0x80, 0x8 ;  /* 0x000000000008781c */ /* 0x000fe20003f4f038 */
[----:B------:R-:W-:Y:S01]  /*1310*/  @!UP3 UIADD3 UR4, UPT, UPT, UR4, 0x30, URZ ;  /* 0x000000300404b890 */ /* 0x000fe2000fffe0ff */
[----:B-1----:R-:W-:-:S03]  /*1320*/  FADD R33, -R33, R40 ;  /* 0x0000002821217221 */ /* 0x002fc60000000100 */
[----:B---3--:R-:W-:-:S05]  /*1330*/  @!UP3 ULEA UR4, UR5, UR4, 0x18 ;  /* 0x000000040504b291 */ /* 0x008fca000f8ec0ff */
[----:B------:R-:W0:Y:S01]  /*1340*/  @!P1 S2R R32, SR_TID.Y ;  /* 0x0000000000209919 */ /* 0x000e220000002200 */
[----:B------:R-:W-:Y:S01]  /*1350*/  PLOP3.LUT P1, PT, PT, PT, UP3, 0x80, 0x8 ;  /* 0x000000000008781c */ /* 0x000fe20003f2f038 */
[----:B0-----:R-:W-:Y:S01]  /*1360*/  @!P3 VIADD R32, R32, UR9 ;  /* 0x000000092020bc36 */ /* 0x001fe20008000000 */
[----:B------:R-:W-:-:S11]  /*1370*/  PLOP3.LUT P3, PT, PT, PT, UP5, 0x80, 0x8 ;  /* 0x000000000008781c */ /* 0x000fd60003f6f058 */
[----:B------:R-:W-:Y:S01]  /*1380*/  @!P1 LEA R32, R32, UR4, 0x2 ;  /* 0x0000000420209c11 */ /* 0x000fe2000f8e10ff */
[----:B-----5:R-:W-:-:S04]  /*1390*/  FADD R43, -R40, R43 ;  /* 0x0000002b282b7221 */ /* 0x020fc80000000100 */
[----:B------:R-:W-:Y:S01]  /*13a0*/  FADD R42, R43, R42 ;  /* 0x0000002a2b2a7221 */ /* 0x000fe20000000000 */
[----:B--2---:R-:W-:-:S03]  /*13b0*/  FADD R35, -R40, R35 ;  /* 0x0000002328237221 */ /* 0x004fc60000000100 */
[----:B------:R-:W-:Y:S01]  /*13c0*/  FFMA R42, R38, R42, R33 ;  /* 0x0000002a262a7223 */ /* 0x000fe20000000021 */
[----:B----4-:R-:W-:-:S04]  /*13d0*/  FADD R34, R35, R34 ;  /* 0x0000002223227221 */ /* 0x010fc80000000000 */
[----:B------:R-:W-:-:S05]  /*13e0*/  FFMA R33, R39, R34, R42 ;  /* 0x0000002227217223 */ /* 0x000fca000000002a */
[----:B------:R0:W-:Y:S04]  /*13f0*/  STS [R0+0x4], R33 ;  /* 0x0000042100007388 */ /* 0x0001e80000000800 */
[----:B------:R0:W-:Y:S01]  /*1400*/  @!P2 STS [R32+0xc], RZ ;  /* 0x00000cff2000a388 */ /* 0x0001e20000000800 */
[----:B------:R-:W-:Y:S05]  /*1410*/  BRA.U UP4, `(.L_x_8) ;  /* 0x0000000104287547 */ /* 0x000fea000b800000 */
[----:B------:R-:W1:Y:S01]  /*1420*/  S2R R34, SR_TID.Y ;  /* 0x0000000000227919 */ /* 0x000e620000002200 */
[----:B0-----:R-:W0:Y:S01]  /*1430*/  LDC R33, c[0x0][0x360] ;  /* 0x0000d800ff217b82 */ /* 0x001e220000000800 */
[----:B------:R-:W-:Y:S02]  /*1440*/  UMOV UR4, 0x400 ;  /* 0x0000040000047882 */ /* 0x000fe40000000000 */
[----:B------:R-:W-:-:S05]  /*1450*/  UIADD3 UR4, UPT, UPT, UR4, 0x30, URZ ;  /* 0x0000003004047890 */ /* 0x000fca000fffe0ff */
[----:B------:R-:W2:Y:S01]  /*1460*/  S2UR UR5, SR_CgaCtaId ;  /* 0x00000000000579c3 */ /* 0x000ea20000008800 */
[----:B0-----:R-:W-:-:S05]  /*1470*/  IADD3 R32, PT, PT, R33, 0x2, RZ ;  /* 0x0000000221207810 */ /* 0x001fca0007ffe0ff */
[----:B-1----:R-:W-:Y:S01]  /*1480*/  IMAD R32, R32, R33, R34 ;  /* 0x0000002120207224 */ /* 0x002fe200078e0222 */
[----:B--2---:R-:W-:-:S06]  /*1490*/  ULEA UR4, UR5, UR4, 0x18 ;  /* 0x0000000405047291 */ /* 0x004fcc000f8ec0ff */
[----:B------:R-:W-:-:S05]  /*14a0*/  LEA R32, R32, UR4, 0x2 ;  /* 0x0000000420207c11 */ /* 0x000fca000f8e10ff */
[----:B------:R1:W-:Y:S02]  /*14b0*/  STS [R32+0x4], RZ ;  /* 0x000004ff20007388 */ /* 0x0003e40000000800 */
.L_x_8:
[----:B------:R2:W-:Y:S01]  /*14c0*/  @!P3 STS [R36], RZ ;  /* 0x000000ff2400b388 */ /* 0x0005e20000000800 */
[----:B------:R-:W-:Y:S05]  /*14d0*/  BRA.U UP6, `(.L_x_9) ;  /* 0x0000000106287547 */ /* 0x000fea000b800000 */
[----:B0-----:R-:W0:Y:S01]  /*14e0*/  S2R R33, SR_TID.X ;  /* 0x0000000000217919 */ /* 0x001e220000002100 */
[----:B-1----:R-:W1:Y:S01]  /*14f0*/  LDC R32, c[0x0][0x360] ;  /* 0x0000d800ff207b82 */ /* 0x002e620000000800 */
[----:B------:R-:W-:Y:S02]  /*1500*/  UMOV UR4, 0x400 ;  /* 0x0000040000047882 */ /* 0x000fe40000000000 */
[----:B------:R-:W-:-:S05]  /*1510*/  UIADD3 UR4, UPT, UPT, UR4, 0x30, URZ ;  /* 0x0000003004047890 */ /* 0x000fca000fffe0ff */
[----:B------:R-:W3:Y:S01]  /*1520*/  S2UR UR5, SR_CgaCtaId ;  /* 0x00000000000579c3 */ /* 0x000ee20000008800 */
[----:B-1----:R-:W-:-:S05]  /*1530*/  IADD3 R32, PT, PT, R32, 0x2, RZ ;  /* 0x0000000220207810 */ /* 0x002fca0007ffe0ff */
[----:B0-----:R-:W-:Y:S01]  /*1540*/  IMAD R32, R32, R33, R32 ;  /* 0x0000002120207224 */ /* 0x001fe200078e0220 */
[----:B---3--:R-:W-:-:S06]  /*1550*/  ULEA UR4, UR5, UR4, 0x18 ;  /* 0x0000000405047291 */ /* 0x008fcc000f8ec0ff */
[----:B------:R-:W-:-:S05]  /*1560*/  LEA R32, R32, UR4, 0x2 ;  /* 0x0000000420207c11 */ /* 0x000fca000f8e10ff */
[----:B------:R3:W-:Y:S02]  /*1570*/  STS [R32+0x4], RZ ;  /* 0x000004ff20007388 */ /* 0x0007e40000000800 */
.L_x_9:
[----:B------:R-:W4:Y:S01]  /*1580*/  LDS R35, [R0+0x4] ;  /* 0x0000040000237984 */ /* 0x000f220000000800 */
[C---:B0-----:R-:W-:Y:S01]  /*1590*/  VIADD R33, R37.reuse, 0x9c3 ;  /* 0x000009c325217836 */ /* 0x041fe20000000000 */
[----:B------:R-:W-:Y:S01]  /*15a0*/  IADD3 R37, PT, PT, R37, 0x1386, RZ ;  /* 0x0000138625257810 */ /* 0x000fe20007ffe0ff */
[----:B------:R-:W-:Y:S02]  /*15b0*/  UIADD3 UR7, UPT, UPT, UR7, 0x1386, URZ ;  /* 0x0000138607077890 */ /* 0x000fe4000fffe0ff */
[----:B-1-3--:R-:W-:-:S05]  /*15c0*/  IMAD.WIDE.U32 R32, R33, 0x4, R30 ;  /* 0x0000000421207825 */ /* 0x00afca00078e001e */
[----:B----4-:R-:W-:Y:S01]  /*15d0*/  STG.E desc[UR16][R32.64], R35 ;  /* 0x0000002320007986 */ /* 0x010fe2000c101910 */
[----:B------:R-:W-:Y:S06]  /*15e0*/  BAR.SYNC.DEFER_BLOCKING 0x0 ;  /* 0x0000000000007b1d */ /* 0x000fec0000010000 */
[----:B------:R-:W0:Y:S04]  /*15f0*/  LDS R41, [R0+0x4] ;  /* 0x0000040000297984 */ /* 0x000e280000000800 */
[----:B0-----:R-:W-:Y:S01]  /*1600*/  STS [R0+0x4], R41 ;  /* 0x0000042900007388 */ /* 0x001fe20000000800 */
[----:B------:R-:W-:Y:S06]  /*1610*/  BAR.SYNC.DEFER_BLOCKING 0x0 ;  /* 0x0000000000007b1d */ /* 0x000fec0000010000 */
[----:B------:R-:W0:Y:S04]  /*1620*/  LDS R43, [R0+0x4] ;  /* 0x00000400002b7984 */ /* 0x000e280000000800 */
[----:B0-----:R0:W-:Y:S01]  /*1630*/  STS [R0+0x4], R43 ;  /* 0x0000042b00007388 */ /* 0x0011e20000000800 */
[----:B------:R-:W-:Y:S06]  /*1640*/  BAR.SYNC.DEFER_BLOCKING 0x0 ;  /* 0x0000000000007b1d */ /* 0x000fec0000010000 */
[----:B------:R0:W1:Y:S01]  /*1650*/  LDS R31, [R0+0x4] ;  /* 0x00000400001f7984 */ /* 0x0000620000000800 */
[----:B------:R-:W-:Y:S05]  /*1660*/  BRA `(.L_x_10) ;  /* 0xfffffff400387947 */ /* 0x000fea000383ffff */
        .weak           $__internal_0_$__cuda_sm3x_div_rn_noftz_f32_slowpath
        .type           $__internal_0_$__cuda_sm3x_div_rn_noftz_f32_slowpath,@function
        .size           $__internal_0_$__cuda_sm3x_div_rn_noftz_f32_slowpath,(.L_x_20 - $__internal_0_$__cuda_sm3x_div_rn_noftz_f32_slowpath)
$__internal_0_$__cuda_sm3x_div_rn_noftz_f32_slowpath:
[----:B------:R-:W-:Y:S02]  /*1670*/  SHF.R.U32.HI R9, RZ, 0x17, R3 ;  /* 0x00000017ff097819 */ /* 0x000fe40000011603 */
[----:B------:R-:W-:Y:S02]  /*1680*/  SHF.R.U32.HI R7, RZ, 0x17, R0 ;  /* 0x00000017ff077819 */ /* 0x000fe40000011600 */
[----:B------:R-:W-:Y:S02]  /*1690*/  LOP3.LUT R16, R9, 0xff, RZ, 0xc0, !PT ;  /* 0x000000ff09107812 */ /* 0x000fe400078ec0ff */
[----:B------:R-:W-:Y:S02]  /*16a0*/  LOP3.LUT R14, R7, 0xff, RZ, 0xc0, !PT ;  /* 0x000000ff070e7812 */ /* 0x000fe400078ec0ff */
[----:B------:R-:W-:-:S03]  /*16b0*/  IADD3 R12, PT, PT, R16, -0x1, RZ ;  /* 0xffffffff100c7810 */ /* 0x000fc60007ffe0ff */
[----:B------:R-:W-:Y:S01]  /*16c0*/  VIADD R9, R14, 0xffffffff ;  /* 0xffffffff0e097836 */ /* 0x000fe20000000000 */
[----:B------:R-:W-:-:S04]  /*16d0*/  ISETP.GT.U32.AND P0, PT, R12, 0xfd, PT ;  /* 0x000000fd0c00780c */ /* 0x000fc80003f04070 */
[----:B------:R-:W-:-:S13]  /*16e0*/  ISETP.GT.U32.OR P0, PT, R9, 0xfd, P0 ;  /* 0x000000fd0900780c */ /* 0x000fda0000704470 */
[----:B------:R-:W-:Y:S01]  /*16f0*/  @!P0 MOV R7, RZ ;  /* 0x000000ff00078202 */ /* 0x000fe20000000f00 */
[----:B------:R-:W-:Y:S06]  /*1700*/  @!P0 BRA `(.L_x_11) ;  /* 0x00000000005c8947 */ /* 0x000fec0003800000 */
[----:B------:R-:W-:Y:S02]  /*1710*/  FSETP.GTU.FTZ.AND P0, PT, |R0|, +INF , PT ;  /* 0x7f8000000000780b */ /* 0x000fe40003f1c200 */
[----:B------:R-:W-:-:S04]  /*1720*/  FSETP.GTU.FTZ.AND P1, PT, |R3|, +INF , PT ;  /* 0x7f8000000300780b */ /* 0x000fc80003f3c200 */
[----:B------:R-:W-:-:S13]  /*1730*/  PLOP3.LUT P0, PT, P0, P1, PT, 0xf8, 0x8f ;  /* 0x00000000008f781c */ /* 0x000fda0000703f70 */
[----:B------:R-:W-:Y:S05]  /*1740*/  @P0 BRA `(.L_x_12) ;  /* 0x0000000400440947 */ /* 0x000fea0003800000 */
[----:B------:R-:W-:-:S13]  /*1750*/  LOP3.LUT P0, RZ, R3, 0x7fffffff, R0, 0xc8, !PT ;  /* 0x7fffffff03ff7812 */ /* 0x000fda000780c800 */
[----:B------:R-:W-:Y:S05]  /*1760*/  @!P0 BRA `(.L_x_13) ;  /* 0x0000000400348947 */ /* 0x000fea0003800000 */
[C---:B------:R-:W-:Y:S02]  /*1770*/  FSETP.NEU.FTZ.AND P1, PT, |R0|.reuse, +INF , PT ;  /* 0x7f8000000000780b */ /* 0x040fe40003f3d200 */
[----:B------:R-:W-:Y:S02]  /*1780*/  FSETP.NEU.FTZ.AND P2, PT, |R3|, +INF , PT ;  /* 0x7f8000000300780b */ /* 0x000fe40003f5d200 */
[----:B------:R-:W-:-:S11]  /*1790*/  FSETP.NEU.FTZ.AND P0, PT, |R0|, +INF , PT ;  /* 0x7f8000000000780b */ /* 0x000fd60003f1d200 */
[----:B------:R-:W-:Y:S05]  /*17a0*/  @!P2 BRA !P1, `(.L_x_13) ;  /* 0x000000040024a947 */ /* 0x000fea0004800000 */
[----:B------:R-:W-:-:S04]  /*17b0*/  LOP3.LUT P1, RZ, R0, 0x7fffffff, RZ, 0xc0, !PT ;  /* 0x7fffffff00ff7812 */ /* 0x000fc8000782c0ff */
[----:B------:R-:W-:-:S13]  /*17c0*/  PLOP3.LUT P1, PT, P2, P1, PT, 0x2f, 0xf2 ;  /* 0x0000000000f2781c */ /* 0x000fda0001722577 */
[----:B------:R-:W-:Y:S05]  /*17d0*/  @P1 BRA `(.L_x_14) ;  /* 0x0000000400101947 */ /* 0x000fea0003800000 */
[----:B------:R-:W-:-:S04]  /*17e0*/  LOP3.LUT P1, RZ, R3, 0x7fffffff, RZ, 0xc0, !PT ;  /* 0x7fffffff03ff7812 */ /* 0x000fc8000782c0ff */
[----:B------:R-:W-:-:S13]  /*17f0*/  PLOP3.LUT P0, PT, P0, P1, PT, 0x2f, 0xf2 ;  /* 0x0000000000f2781c */ /* 0x000fda0000702577 */
[----:B------:R-:W-:Y:S05]  /*1800*/  @P0 BRA `(.L_x_15) ;  /* 0x0000000000f80947 */ /* 0x000fea0003800000 */
[----:B------:R-:W-:Y:S02]  /*1810*/  ISETP.GE.AND P0, PT, R9, RZ, PT ;  /* 0x000000ff0900720c */ /* 0x000fe40003f06270 */
[----:B------:R-:W-:-:S11]  /*1820*/  ISETP.GE.AND P1, PT, R12, RZ, PT ;  /* 0x000000ff0c00720c */ /* 0x000fd60003f26270 */
[----:B------:R-:W-:Y:S01]  /*1830*/  @P0 MOV R7, RZ ;  /* 0x000000ff00070202 */ /* 0x000fe20000000f00 */
[----:B------:R-:W-:Y:S02]  /*1840*/  @!P0 IMAD.MOV.U32 R7, RZ, RZ, -0x40 ;  /* 0xffffffc0ff078424 */ /* 0x000fe400078e00ff */
[----:B------:R-:W-:Y:S01]  /*1850*/  @!P0 FFMA R0, R0, 1.84467440737095516160e+19, RZ ;  /* 0x5f80000000008823 */ /* 0x000fe200000000ff */
[----:B------:R-:W-:Y:S02]  /*1860*/  @!P1 FFMA R3, R3, 1.84467440737095516160e+19, RZ ;  /* 0x5f80000003039823 */ /* 0x000fe400000000ff */
[----:B------:R-:W-:-:S07]  /*1870*/  @!P1 IADD3 R7, PT, PT, R7, 0x40, RZ ;  /* 0x0000004007079810 */ /* 0x000fce0007ffe0ff */
.L_x_11:
[----:B------:R-:W-:-:S04]  /*1880*/  LEA R12, R16, 0xc0800000, 0x17 ;  /* 0xc0800000100c7811 */ /* 0x000fc800078eb8ff */
[----:B------:R-:W-:Y:S01]  /*1890*/  IADD3 R12, PT, PT, -R12, R3, RZ ;  /* 0x000000030c0c7210 */ /* 0x000fe20007ffe1ff */
[----:B------:R-:W-:-:S03]  /*18a0*/  VIADD R3, R14, 0xffffff81 ;  /* 0xffffff810e037836 */ /* 0x000fc60000000000 */
[----:B------:R0:W1:Y:S01]  /*18b0*/  MUFU.RCP R9, R12 ;  /* 0x0000000c00097308 */ /* 0x0000620000001000 */
[----:B------:R-:W-:Y:S01]  /*18c0*/  FADD.FTZ R13, -R12, -RZ ;  /* 0x800000ff0c0d7221 */ /* 0x000fe20000010100 */
[C---:B------:R-:W-:Y:S01]  /*18d0*/  IMAD R0, R3.reuse, -0x800000, R0 ;  /* 0xff80000003007824 */ /* 0x040fe200078e0200 */
[----:B0-----:R-:W-:-:S04]  /*18e0*/  IADD3 R12, PT, PT, R3, 0x7f, -R16 ;  /* 0x0000007f030c7810 */ /* 0x001fc80007ffe810 */
[----:B------:R-:W-:Y:S01]  /*18f0*/  IADD3 R12, PT, PT, R12, R7, RZ ;  /* 0x000000070c0c7210 */ /* 0x000fe20007ffe0ff */
[----:B-1----:R-:W-:-:S04]  /*1900*/  FFMA R14, R9, R13, 1 ;  /* 0x3f800000090e7423 */ /* 0x002fc8000000000d */
[----:B------:R-:W-:-:S04]  /*1910*/  FFMA R18, R9, R14, R9 ;  /* 0x0000000e09127223 */ /* 0x000fc80000000009 */
[----:B------:R-:W-:-:S04]  /*1920*/  FFMA R9, R0, R18, RZ ;  /* 0x0000001200097223 */ /* 0x000fc800000000ff */
[----:B------:R-:W-:-:S04]  /*1930*/  FFMA R14, R13, R9, R0 ;  /* 0x000000090d0e7223 */ /* 0x000fc80000000000 */
[----:B------:R-:W-:-:S04]  /*1940*/  FFMA R15, R18, R14, R9 ;  /* 0x0000000e120f7223 */ /* 0x000fc80000000009 */
[----:B------:R-:W-:-:S04]  /*1950*/  FFMA R14, R13, R15, R0 ;  /* 0x0000000f0d0e7223 */ /* 0x000fc80000000000 */
[----:B------:R-:W-:-:S05]  /*1960*/  FFMA R9, R18, R14, R15 ;  /* 0x0000000e12097223 */ /* 0x000fca000000000f */
[----:B------:R-:W-:-:S04]  /*1970*/  SHF.R.U32.HI R0, RZ, 0x17, R9 ;  /* 0x00000017ff007819 */ /* 0x000fc80000011609 */
[----:B------:R-:W-:-:S04]  /*1980*/  LOP3.LUT R0, R0, 0xff, RZ, 0xc0, !PT ;  /* 0x000000ff00007812 */ /* 0x000fc800078ec0ff */
[----:B------:R-:W-:-:S05]  /*1990*/  IADD3 R13, PT, PT, R0, R12, RZ ;  /* 0x0000000c000d7210 */ /* 0x000fca0007ffe0ff */
[----:B------:R-:W-:-:S05]  /*19a0*/  VIADD R0, R13, 0xffffffff ;  /* 0xffffffff0d007836 */ /* 0x000fca0000000000 */
[----:B------:R-:W-:-:S13]  /*19b0*/  ISETP.GE.U32.AND P0, PT, R0, 0xfe, PT ;  /* 0x000000fe0000780c */ /* 0x000fda0003f06070 */
[----:B------:R-:W-:Y:S05]  /*19c0*/  @!P0 BRA `(.L_x_16) ;  /* 0x0000000000808947 */ /* 0x000fea0003800000 */
[----:B------:R-:W-:-:S13]  /*19d0*/  ISETP.GT.AND P0, PT, R13, 0xfe, PT ;  /* 0x000000fe0d00780c */ /* 0x000fda0003f04270 */
[----:B------:R-:W-:Y:S05]  /*19e0*/  @P0 BRA `(.L_x_17) ;  /* 0x00000000006c0947 */ /* 0x000fea0003800000 */
[----:B------:R-:W-:-:S13]  /*19f0*/  ISETP.GE.AND P0, PT, R13, 0x1, PT ;  /* 0x000000010d00780c */ /* 0x000fda0003f06270 */
[----:B------:R-:W-:Y:S05]  /*1a00*/  @P0 BRA `(.L_x_18) ;  /* 0x0000000000980947 */ /* 0x000fea0003800000 */
[----:B------:R-:W-:Y:S02]  /*1a10*/  ISETP.GE.AND P0, PT, R13, -0x18, PT ;  /* 0xffffffe80d00780c */ /* 0x000fe40003f06270 */
[----:B------:R-:W-:-:S11]  /*1a20*/  LOP3.LUT R9, R9, 0x80000000, RZ, 0xc0, !PT ;  /* 0x8000000009097812 */ /* 0x000fd600078ec0ff */
[----:B------:R-:W-:Y:S05]  /*1a30*/  @!P0 BRA `(.L_x_18) ;  /* 0x00000000008c8947 */ /* 0x000fea0003800000 */
[CCC-:B------:R-:W-:Y:S01]  /*1a40*/  FFMA.RZ R0, R18.reuse, R14.reuse, R15.reuse ;  /* 0x0000000e12007223 */ /* 0x1c0fe2000000c00f */
[C---:B------:R-:W-:Y:S01]  /*1a50*/  IADD3 R12, PT, PT, R13.reuse, 0x20, RZ ;  /* 0x000000200d0c7810 */ /* 0x040fe20007ffe0ff */
[-CC-:B------:R-:W-:Y:S01]  /*1a60*/  FFMA.RM R3, R18, R14.reuse, R15.reuse ;  /* 0x0000000e12037223 */ /* 0x180fe2000000400f */
[C---:B------:R-:W-:Y:S02]  /*1a70*/  ISETP.NE.AND P2, PT, R13.reuse, RZ, PT ;  /* 0x000000ff0d00720c */ /* 0x040fe40003f45270 */
[----:B------:R-:W-:Y:S01]  /*1a80*/  LOP3.LUT R7, R0, 0x7fffff, RZ, 0xc0, !PT ;  /* 0x007fffff00077812 */ /* 0x000fe200078ec0ff */
[----:B------:R-:W-:Y:S01]  /*1a90*/  FFMA.RP R0, R18, R14, R15 ;  /* 0x0000000e12007223 */ /* 0x000fe2000000800f */
[----:B------:R-:W-:Y:S02]  /*1aa0*/  ISETP.NE.AND P1, PT, R13, RZ, PT ;  /* 0x000000ff0d00720c */ /* 0x000fe40003f25270 */
[----:B------:R-:W-:Y:S02]  /*1ab0*/  LOP3.LUT R7, R7, 0x800000, RZ, 0xfc, !PT ;  /* 0x0080000007077812 */ /* 0x000fe400078efcff */
[----:B------:R-:W-:-:S02]  /*1ac0*/  IADD3 R13, PT, PT, -R13, RZ, RZ ;  /* 0x000000ff0d0d7210 */ /* 0x000fc40007ffe1ff */
[----:B------:R-:W-:Y:S02]  /*1ad0*/  SHF.L.U32 R12, R7, R12, RZ ;  /* 0x0000000c070c7219 */ /* 0x000fe400000006ff */
[----:B------:R-:W-:Y:S02]  /*1ae0*/  FSETP.NEU.FTZ.AND P0, PT, R0, R3, PT ;  /* 0x000000030000720b */ /* 0x000fe40003f1d000 */
[----:B------:R-:W-:Y:S02]  /*1af0*/  SEL R0, R13, RZ, P2 ;  /* 0x000000ff0d007207 */ /* 0x000fe40001000000 */
[----:B------:R-:W-:Y:S02]  /*1b00*/  ISETP.NE.AND P1, PT, R12, RZ, P1 ;  /* 0x000000ff0c00720c */ /* 0x000fe40000f25270 */
[----:B------:R-:W-:Y:S02]  /*1b10*/  SHF.R.U32.HI R0, RZ, R0, R7 ;  /* 0x00000000ff007219 */ /* 0x000fe40000011607 */
[----:B------:R-:W-:-:S02]  /*1b20*/  PLOP3.LUT P0, PT, P0, P1, PT, 0xf8, 0x8f ;  /* 0x00000000008f781c */ /* 0x000fc40000703f70 */
[----:B------:R-:W-:Y:S02]  /*1b30*/  SHF.R.U32.HI R12, RZ, 0x1, R0 ;  /* 0x00000001ff0c7819 */ /* 0x000fe40000011600 */
[----:B------:R-:W-:-:S04]  /*1b40*/  SEL R3, RZ, 0x1, !P0 ;  /* 0x00000001ff037807 */ /* 0x000fc80004000000 */
[----:B------:R-:W-:-:S04]  /*1b50*/  LOP3.LUT R3, R3, 0x1, R12, 0xf8, !PT ;  /* 0x0000000103037812 */ /* 0x000fc800078ef80c */
[----:B------:R-:W-:-:S05]  /*1b60*/  LOP3.LUT R3, R3, R0, RZ, 0xc0, !PT ;  /* 0x0000000003037212 */ /* 0x000fca00078ec0ff */
[----:B------:R-:W-:-:S05]  /*1b70*/  IMAD.IADD R12, R12, 0x1, R3 ;  /* 0x000000010c0c7824 */ /* 0x000fca00078e0203 */
[----:B------:R-:W-:Y:S01]  /*1b80*/  LOP3.LUT R9, R12, R9, RZ, 0xfc, !PT ;  /* 0x000000090c097212 */ /* 0x000fe200078efcff */
[----:B------:R-:W-:Y:S06]  /*1b90*/  BRA `(.L_x_18) ;  /* 0x0000000000347947 */ /* 0x000fec0003800000 */
.L_x_17:
[----:B------:R-:W-:-:S04]  /*1ba0*/  LOP3.LUT R9, R9, 0x80000000, RZ, 0xc0, !PT ;  /* 0x8000000009097812 */ /* 0x000fc800078ec0ff */
[----:B------:R-:W-:Y:S01]  /*1bb0*/  LOP3.LUT R9, R9, 0x7f800000, RZ, 0xfc, !PT ;  /* 0x7f80000009097812 */ /* 0x000fe200078efcff */
[----:B------:R-:W-:Y:S06]  /*1bc0*/  BRA `(.L_x_18) ;  /* 0x0000000000287947 */ /* 0x000fec0003800000 */
.L_x_16:
[----:B------:R-:W-:Y:S01]  /*1bd0*/  LEA R9, R12, R9, 0x17 ;  /* 0x000000090c097211 */ /* 0x000fe200078eb8ff */
[----:B------:R-:W-:Y:S06]  /*1be0*/  BRA `(.L_x_18) ;  /* 0x0000000000207947 */ /* 0x000fec0003800000 */
.L_x_15:
[----:B------:R-:W-:-:S04]  /*1bf0*/  LOP3.LUT R0, R3, 0x80000000, R0, 0x48, !PT ;  /* 0x8000000003007812 */ /* 0x000fc800078e4800 */
[----:B------:R-:W-:Y:S01]  /*1c00*/  LOP3.LUT R9, R0, 0x7f800000, RZ, 0xfc, !PT ;  /* 0x7f80000000097812 */ /* 0x000fe200078efcff */
[----:B------:R-:W-:Y:S06]  /*1c10*/  BRA `(.L_x_18) ;  /* 0x0000000000147947 */ /* 0x000fec0003800000 */
.L_x_14:
[----:B------:R-:W-:Y:S01]  /*1c20*/  LOP3.LUT R9, R3, 0x80000000, R0, 0x48, !PT ;  /* 0x8000000003097812 */ /* 0x000fe200078e4800 */
[----:B------:R-:W-:Y:S06]  /*1c30*/  BRA `(.L_x_18) ;  /* 0x00000000000c7947 */ /* 0x000fec0003800000 */
.L_x_13:
[----:B------:R-:W0:Y:S01]  /*1c40*/  MUFU.RSQ R9, -QNAN ;  /* 0xffc0000000097908 */ /* 0x000e220000001400 */
[----:B------:R-:W-:Y:S05]  /*1c50*/  BRA `(.L_x_18) ;  /* 0x0000000000047947 */ /* 0x000fea0003800000 */
.L_x_12:
[----:B------:R-:W-:-:S07]  /*1c60*/  FADD.FTZ R9, R0, R3 ;  /* 0x0000000300097221 */ /* 0x000fce0000010000 */
.L_x_18:
[----:B------:R-:W-:-:S04]  /*1c70*/  HFMA2 R7, -RZ, RZ, 0, 0 ;  /* 0x00000000ff077431 */ /* 0x000fc800000001ff */
[----:B0-----:R-:W-:Y:S05]  /*1c80*/  RET.REL.NODEC R6 `(_Z13solver_kernelPKfS0_S0_S0_PfS1_) ;  /* 0xffffffe006dc7950 */ /* 0x001fea0003c3ffff */
.L_x_19:
[----:B------:R-:W-:-:S00]  /*1c90*/  BRA `(.L_x_19) ;  /* 0xfffffffc00fc7947 */ /* 0x000fc0000383ffff */
[----:B------:R-:W-:-:S00]  /*1ca0*/  NOP ;  /* 0x0000000000007918 */ /* 0x000fc00000000000 */
        /* <DEDUP_REMOVED lines=13> */
.L_x_20:


//--------------------- .nv.shared._Z13solver_kernelPKfS0_S0_S0_PfS1_ --------------------------
	.section	.nv.shared._Z13solver_kernelPKfS0_S0_S0_PfS1_,"aw",@nobits
	.sectionflags	@""
	.align	16
.nv.shared._Z13solver_kernelPKfS0_S0_S0_PfS1_:
	.zero		1072


//--------------------- .nv.shared.reserved.0     --------------------------
	.section	.nv.shared.reserved.0,"aw",@nobits
	.weak		__nv_reservedSMEM_offset_0_alias
	.size		__nv_reservedSMEM_offset_0_alias, 0, 64
	.other		__nv_reservedSMEM_offset_0_alias,@"STO_CUDA_RESERVED_SHARED STV_DEFAULT"
__nv_reservedSMEM_offset_0_alias:
	.zero		0
	.zero		64


//--------------------- .nv.constant0._Z13solver_kernelPKfS0_S0_S0_PfS1_ --------------------------
	.section	.nv.constant0._Z13solver_kernelPKfS0_S0_S0_PfS1_,"a",@progbits
	.sectionflags	@""
	.align	4
.nv.constant0._Z13solver_kernelPKfS0_S0_S0_PfS1_:
	.zero		944


//--------------------- SYMBOLS --------------------------

	.type		.nv.reservedSmem.offset0,@object
	.size		.nv.reservedSmem.offset0,0x4
	.type		.nv.reservedSmem.cap,@object
	.size		.nv.reservedSmem.cap,0x4
